// auto-generated by cutlass_sweep.fmha — config: {"arch": "sm_90", "direction": "fwd", "dtype": "bf16", "head_dim": 48, "mask": "causal", "schedule": "cooperative", "tile_kv": 128, "tile_q": 128}
#include "cutlass/cutlass.h"
#include "cute/tensor.hpp"
#include "cutlass/device_kernel.h"
#include "cutlass/kernel_hardware_info.h"
#include "88_hopper_fmha/collective/fmha_fusion.hpp"
#include "88_hopper_fmha/kernel/fmha_kernel_builder.hpp"

using namespace cute;
using Element = cutlass::bfloat16_t;
using TileShape = Shape<_128, _128, _48>;
using StrideQ = cute::tuple<int, _1, cute::tuple<int, int>>;
using StrideK = cute::tuple<int, _1, cute::tuple<int, int>>;
using StrideV = cute::tuple<int, cute::_1, cute::tuple<int, int>>;

using Kernel = typename cutlass::fmha::kernel::FmhaBuilder<
    Element, float, float,
    TileShape, StrideQ, StrideK, StrideV,
    cutlass::fmha::collective::CausalFusion,
    cutlass::gemm::KernelTmaWarpSpecializedCooperative
  >::Kernel;

auto* _anchor = &cutlass::device_kernel<Kernel>;


// ===== COMPILED SASS (sm_90a) =====

	.target	sm_90a

	.elftype	@"ET_EXEC"


//--------------------- .note.nv.tkinfo           --------------------------
	.section	.note.nv.tkinfo,"",@"SHT_NOTE"
	.sectionflags	@"SHF_NOTE_NV_TKINFO"
	.tkinfo
        /*0018*/ 	.word	0x00000002
        /*0030*/ 	.string	""
        /*0030*/ 	.string	"ptxas"
        /*0030*/ 	.string	"Cuda compilation tools, release 13.0, V13.0.88"
        /*0030*/ 	.string	"Build cuda_13.0.r13.0/compiler.36424714_0"
        /*0030*/ 	.string	"-arch sm_90a -m 64 "



//--------------------- .note.nv.cuinfo           --------------------------
	.section	.note.nv.cuinfo,"",@"SHT_NOTE"
	.sectionflags	@"SHF_NOTE_NV_CUINFO"
        /*0018*/ 	.short	0x0002
        /*001a*/ 	.short	0x005a
        /*001c*/ 	.short	0x0082
	.zero		2


//--------------------- .nv.info                  --------------------------
	.section	.nv.info,"",@"SHT_CUDA_INFO"
	.align	4


	//----- nvinfo : EIATTR_REGCOUNT
	.align		4
        /*0000*/ 	.byte	0x04, 0x2f
        /*0002*/ 	.short	(.L_16 - .L_15)
	.align		4
.L_15:
        /*0004*/ 	.word	index@(_ZN7cutlass13device_kernelINS_4fmha6kernel28FmhaKernelTmaWarpSpecializedINS1_10collective30FmhaMainloopTmaWarpSpecializedINS_10bfloat16_tEffN4cute5tupleIJNS7_1CILi128EEESA_NS9_ILi48EEEEEENS8_IJiNS9_ILi1EEENS8_IJiiEEEEEESF_SF_NS4_12CausalFusionEJEEENS4_15FmhaFwdEpilogueIS6_fNS8_IJNS9_ILi64EEESB_SA_EEEEENS2_23IndividualTileSchedulerEJEEEEEvNT_6ParamsE)
        /*0008*/ 	.word	0x000000a8


	//----- nvinfo : EIATTR_FRAME_SIZE
	.align		4
.L_16:
        /*000c*/ 	.byte	0x04, 0x11
        /*000e*/ 	.short	(.L_18 - .L_17)
	.align		4
.L_17:
        /*0010*/ 	.word	index@($__internal_0_$__cuda_sm20_rcp_rn_f32_slowpath)
        /*0014*/ 	.word	0x00000000


	//----- nvinfo : EIATTR_FRAME_SIZE
	.align		4
.L_18:
        /*0018*/ 	.byte	0x04, 0x11
        /*001a*/ 	.short	(.L_20 - .L_19)
	.align		4
.L_19:
        /*001c*/ 	.word	index@(_ZN7cutlass13device_kernelINS_4fmha6kernel28FmhaKernelTmaWarpSpecializedINS1_10collective30FmhaMainloopTmaWarpSpecializedINS_10bfloat16_tEffN4cute5tupleIJNS7_1CILi128EEESA_NS9_ILi48EEEEEENS8_IJiNS9_ILi1EEENS8_IJiiEEEEEESF_SF_NS4_12CausalFusionEJEEENS4_15FmhaFwdEpilogueIS6_fNS8_IJNS9_ILi64EEESB_SA_EEEEENS2_23IndividualTileSchedulerEJEEEEEvNT_6ParamsE)
        /*0020*/ 	.word	0x00000000


	//----- nvinfo : EIATTR_MIN_STACK_SIZE
	.align		4
.L_20:
        /*0024*/ 	.byte	0x04, 0x12
        /*0026*/ 	.short	(.L_22 - .L_21)
	.align		4
.L_21:
        /*0028*/ 	.word	index@(_ZN7cutlass13device_kernelINS_4fmha6kernel28FmhaKernelTmaWarpSpecializedINS1_10collective30FmhaMainloopTmaWarpSpecializedINS_10bfloat16_tEffN4cute5tupleIJNS7_1CILi128EEESA_NS9_ILi48EEEEEENS8_IJiNS9_ILi1EEENS8_IJiiEEEEEESF_SF_NS4_12CausalFusionEJEEENS4_15FmhaFwdEpilogueIS6_fNS8_IJNS9_ILi64EEESB_SA_EEEEENS2_23IndividualTileSchedulerEJEEEEEvNT_6ParamsE)
        /*002c*/ 	.word	0x00000000
.L_22:


//--------------------- .nv.compat                --------------------------
	.section	.nv.compat,"",@"SHT_CUDA_COMPAT_INFO"
	.align	4
        /*0000*/ 	.byte	0x02, 0x09, 0x01, 0x00, 0x02, 0x02, 0x04, 0x00, 0x02, 0x05, 0x05, 0x00, 0x03, 0x07, 0x01, 0x01
        /*0010*/ 	.byte	0x02, 0x03, 0x01, 0x00, 0x02, 0x06, 0x01, 0x00, 0x04, 0x0b, 0x08, 0x00, 0x00, 0x00, 0x00, 0x00
        /*0020*/ 	.byte	0x00, 0x00, 0x00, 0x00


//--------------------- .nv.info._ZN7cutlass13device_kernelINS_4fmha6kernel28FmhaKernelTmaWarpSpecializedINS1_10collective30FmhaMainloopTmaWarpSpecializedINS_10bfloat16_tEffN4cute5tupleIJNS7_1CILi128EEESA_NS9_ILi48EEEEEENS8_IJiNS9_ILi1EEENS8_IJiiEEEEEESF_SF_NS4_12CausalFusionEJEEENS4_15FmhaFwdEpilogueIS6_fNS8_IJNS9_ILi64EEESB_SA_EEEEENS2_23IndividualTileSchedulerEJEEEEEvNT_6ParamsE --------------------------
	.section	.nv.info._ZN7cutlass13device_kernelINS_4fmha6kernel28FmhaKernelTmaWarpSpecializedINS1_10collective30FmhaMainloopTmaWarpSpecializedINS_10bfloat16_tEffN4cute5tupleIJNS7_1CILi128EEESA_NS9_ILi48EEEEEENS8_IJiNS9_ILi1EEENS8_IJiiEEEEEESF_SF_NS4_12CausalFusionEJEEENS4_15FmhaFwdEpilogueIS6_fNS8_IJNS9_ILi64EEESB_SA_EEEEENS2_23IndividualTileSchedulerEJEEEEEvNT_6ParamsE,"",@"SHT_CUDA_INFO"
	.sectionflags	@""
	.align	4


	//----- nvinfo : EIATTR_CUDA_API_VERSION
	.align		4
        /*0000*/ 	.byte	0x04, 0x37
        /*0002*/ 	.short	(.L_24 - .L_23)
.L_23:
        /*0004*/ 	.word	0x00000082


	//----- nvinfo : EIATTR_KPARAM_INFO
	.align		4
.L_24:
        /*0008*/ 	.byte	0x04, 0x17
        /*000a*/ 	.short	(.L_26 - .L_25)
.L_25:
        /*000c*/ 	.word	0x00000000
        /*0010*/ 	.short	0x0000
        /*0012*/ 	.short	0x0070
        /*0014*/ 	.byte	0x00, 0xf0, 0x01, 0x20


	//----- nvinfo : EIATTR_SPARSE_MMA_MASK
	.align		4
.L_26:
        /*0018*/ 	.byte	0x03, 0x50
        /*001a*/ 	.short	0x0000


	//----- nvinfo : EIATTR_MAXREG_COUNT
	.align		4
        /*001c*/ 	.byte	0x03, 0x1b
        /*001e*/ 	.short	0x00a8


	//----- nvinfo : EIATTR_NUM_BARRIERS
	.align		4
        /*0020*/ 	.byte	0x02, 0x4c
        /*0022*/ 	.byte	0x02
	.zero		1


	//----- nvinfo : EIATTR_EXTERNS
	.align		4
        /*0024*/ 	.byte	0x04, 0x0f
        /*0026*/ 	.short	(.L_28 - .L_27)


	//   ....[0]....
	.align		4
.L_27:
        /*0028*/ 	.word	index@(__assertfail)


	//----- nvinfo : EIATTR_MERCURY_ISA_VERSION
	.align		4
.L_28:
        /*002c*/ 	.byte	0x03, 0x5f
        /*002e*/ 	.short	0x0101


	//----- nvinfo : EIATTR_INT_WARP_WIDE_INSTR_OFFSETS
	.align		4
        /*0030*/ 	.byte	0x04, 0x31
        /*0032*/ 	.short	(.L_30 - .L_29)


	//   ....[0]....
.L_29:
        /*0034*/ 	.word	0x000006f0


	//   ....[1]....
        /*0038*/ 	.word	0x00000700


	//   ....[2]....
        /*003c*/ 	.word	0x00000710


	//   ....[3]....
        /*0040*/ 	.word	0x00000720


	//   ....[4]....
        /*0044*/ 	.word	0x00000790


	//----- nvinfo : EIATTR_COOP_GROUP_MASK_REGIDS
	.align		4
.L_30:
        /*0048*/ 	.byte	0x04, 0x29
        /*004a*/ 	.short	(.L_32 - .L_31)


	//   ....[0]....
.L_31:
        /*004c*/ 	.word	0xffffffff


	//   ....[1]....
        /*0050*/ 	.word	0xffffffff


	//   ....[2]....
        /*0054*/ 	.word	0xffffffff


	//   ....[3]....
        /*0058*/ 	.word	0xffffffff


	//   ....[4]....
        /*005c*/ 	.word	0xffffffff


	//   ....[5]....
        /*0060*/ 	.word	0xffffffff


	//   ....[6]....
        /*0064*/ 	.word	0xffffffff


	//   ....[7]....
        /*0068*/ 	.word	0xffffffff


	//   ....[8]....
        /*006c*/ 	.word	0xffffffff


	//   ....[9]....
        /*0070*/ 	.word	0xffffffff


	//   ....[10]....
        /*0074*/ 	.word	0xffffffff


	//   ....[11]....
        /*0078*/ 	.word	0xffffffff


	//   ....[12]....
        /*007c*/ 	.word	0xffffffff


	//   ....[13]....
        /*0080*/ 	.word	0xffffffff


	//   ....[14]....
        /*0084*/ 	.word	0xffffffff


	//   ....[15]....
        /*0088*/ 	.word	0xffffffff


	//   ....[16]....
        /*008c*/ 	.word	0xffffffff


	//   ....[17]....
        /*0090*/ 	.word	0xffffffff


	//   ....[18]....
        /*0094*/ 	.word	0xffffffff


	//   ....[19]....
        /*0098*/ 	.word	0xffffffff


	//   ....[20]....
        /*009c*/ 	.word	0xffffffff


	//   ....[21]....
        /*00a0*/ 	.word	0xffffffff


	//----- nvinfo : EIATTR_COOP_GROUP_INSTR_OFFSETS
	.align		4
.L_32:
        /*00a4*/ 	.byte	0x04, 0x28
        /*00a6*/ 	.short	(.L_34 - .L_33)


	//   ....[0]....
.L_33:
        /*00a8*/ 	.word	0x00000050


	//   ....[1]....
        /*00ac*/ 	.word	0x00000080


	//   ....[2]....
        /*00b0*/ 	.word	0x000001b0


	//   ....[3]....
        /*00b4*/ 	.word	0x00000370


	//   ....[4]....
        /*00b8*/ 	.word	0x00000530


	//   ....[5]....
        /*00bc*/ 	.word	0x00000690


	//   ....[6]....
        /*00c0*/ 	.word	0x00001b60


	//   ....[7]....
        /*00c4*/ 	.word	0x00001c00


	//   ....[8]....
        /*00c8*/ 	.word	0x00002460


	//   ....[9]....
        /*00cc*/ 	.word	0x00002580


	//   ....[10]....
        /*00d0*/ 	.word	0x00004640


	//   ....[11]....
        /*00d4*/ 	.word	0x00004670


	//   ....[12]....
        /*00d8*/ 	.word	0x00004e70


	//   ....[13]....
        /*00dc*/ 	.word	0x00004f90


	//   ....[14]....
        /*00e0*/ 	.word	0x00007960


	//   ....[15]....
        /*00e4*/ 	.word	0x00007a60


	//   ....[16]....
        /*00e8*/ 	.word	0x000086f0


	//   ....[17]....
        /*00ec*/ 	.word	0x00008820


	//   ....[18]....
        /*00f0*/ 	.word	0x0000a650


	//   ....[19]....
        /*00f4*/ 	.word	0x0000a690


	//   ....[20]....
        /*00f8*/ 	.word	0x0000a6d0


	//   ....[21]....
        /*00fc*/ 	.word	0x0000a6f0


	//----- nvinfo : EIATTR_REG_RECONFIG
	.align		4
.L_34:
        /*0100*/ 	.byte	0x01, 0x54
	.zero		2


	//----- nvinfo : EIATTR_SYSCALL_OFFSETS
	.align		4
        /*0104*/ 	.byte	0x04, 0x46
        /*0106*/ 	.short	(.L_36 - .L_35)


	//   ....[0]....
.L_35:
        /*0108*/ 	.word	0x0000b040


	//   ....[1]....
        /*010c*/ 	.word	0x0000b1a0


	//----- nvinfo : EIATTR_MBARRIER_INSTR_OFFSETS
	.align		4
.L_36:
        /*0110*/ 	.byte	0x04, 0x39
        /*0112*/ 	.short	(.L_38 - .L_37)


	//   ....[0]....
.L_37:
        /*0114*/ 	.word	0x00000320
        /*0118*/ 	.word	0x000000ff
        /*011c*/ 	.word	0x00012050
        /*0120*/ 	.short	0x0100
        /*0122*/ 	.byte	0x06
	.zero		1


	//   ....[1]....
        /*0124*/ 	.word	0x00000330
        /*0128*/ 	.word	0x000000ff
        /*012c*/ 	.word	0x00012060
        /*0130*/ 	.short	0x0100
        /*0132*/ 	.byte	0x06
	.zero		1


	//   ....[2]....
        /*0134*/ 	.word	0x00000340
        /*0138*/ 	.word	0x000000ff
        /*013c*/ 	.word	0x00012058
        /*0140*/ 	.short	0x0100
        /*0142*/ 	.byte	0x06
	.zero		1


	//   ....[3]....
        /*0144*/ 	.word	0x00000350
        /*0148*/ 	.word	0x000000ff
        /*014c*/ 	.word	0x00012068
        /*0150*/ 	.short	0x0100
        /*0152*/ 	.byte	0x06
	.zero		1


	//   ....[4]....
        /*0154*/ 	.word	0x00000480
        /*0158*/ 	.word	0x000000ff
        /*015c*/ 	.word	0x00012000
        /*0160*/ 	.short	0x0100
        /*0162*/ 	.byte	0x06
	.zero		1


	//   ....[5]....
        /*0164*/ 	.word	0x00000490
        /*0168*/ 	.word	0x000000ff
        /*016c*/ 	.word	0x00012028
        /*0170*/ 	.short	0x0100
        /*0172*/ 	.byte	0x06
	.zero		1


	//   ....[6]....
        /*0174*/ 	.word	0x000004a0
        /*0178*/ 	.word	0x000000ff
        /*017c*/ 	.word	0x00012008
        /*0180*/ 	.short	0x0100
        /*0182*/ 	.byte	0x06
	.zero		1


	//   ....[7]....
        /*0184*/ 	.word	0x000004b0
        /*0188*/ 	.word	0x000000ff
        /*018c*/ 	.word	0x00012030
        /*0190*/ 	.short	0x0100
        /*0192*/ 	.byte	0x06
	.zero		1


	//   ....[8]....
        /*0194*/ 	.word	0x000004c0
        /*0198*/ 	.word	0x000000ff
        /*019c*/ 	.word	0x00012010
        /*01a0*/ 	.short	0x0100
        /*01a2*/ 	.byte	0x06
	.zero		1


	//   ....[9]....
        /*01a4*/ 	.word	0x000004d0
        /*01a8*/ 	.word	0x000000ff
        /*01ac*/ 	.word	0x00012038
        /*01b0*/ 	.short	0x0100
        /*01b2*/ 	.byte	0x06
	.zero		1


	//   ....[10]....
        /*01b4*/ 	.word	0x000004e0
        /*01b8*/ 	.word	0x000000ff
        /*01bc*/ 	.word	0x00012018
        /*01c0*/ 	.short	0x0100
        /*01c2*/ 	.byte	0x06
	.zero		1


	//   ....[11]....
        /*01c4*/ 	.word	0x000004f0
        /*01c8*/ 	.word	0x000000ff
        /*01cc*/ 	.word	0x00012040
        /*01d0*/ 	.short	0x0100
        /*01d2*/ 	.byte	0x06
	.zero		1


	//   ....[12]....
        /*01d4*/ 	.word	0x00000500
        /*01d8*/ 	.word	0x000000ff
        /*01dc*/ 	.word	0x00012020
        /*01e0*/ 	.short	0x0100
        /*01e2*/ 	.byte	0x06
	.zero		1


	//   ....[13]....
        /*01e4*/ 	.word	0x00000510
        /*01e8*/ 	.word	0x000000ff
        /*01ec*/ 	.word	0x00012048
        /*01f0*/ 	.short	0x0100
        /*01f2*/ 	.byte	0x06
	.zero		1


	//   ....[14]....
        /*01f4*/ 	.word	0x00000640
        /*01f8*/ 	.word	0x000000ff
        /*01fc*/ 	.word	0x00012070
        /*0200*/ 	.short	0x0100
        /*0202*/ 	.byte	0x06
	.zero		1


	//   ....[15]....
        /*0204*/ 	.word	0x00000650
        /*0208*/ 	.word	0x000000ff
        /*020c*/ 	.word	0x00012080
        /*0210*/ 	.short	0x0100
        /*0212*/ 	.byte	0x06
	.zero		1


	//   ....[16]....
        /*0214*/ 	.word	0x00000660
        /*0218*/ 	.word	0x000000ff
        /*021c*/ 	.word	0x00012078
        /*0220*/ 	.short	0x0100
        /*0222*/ 	.byte	0x06
	.zero		1


	//   ....[17]....
        /*0224*/ 	.word	0x00000670
        /*0228*/ 	.word	0x000000ff
        /*022c*/ 	.word	0x00012088
        /*0230*/ 	.short	0x0100
        /*0232*/ 	.byte	0x06
	.zero		1


	//   ....[18]....
        /*0234*/ 	.word	0x000007b0
        /*0238*/ 	.word	0x000000ff
        /*023c*/ 	.word	0x00012090
        /*0240*/ 	.short	0x0100
        /*0242*/ 	.byte	0x06
	.zero		1


	//   ....[19]....
        /*0244*/ 	.word	0x000007c0
        /*0248*/ 	.word	0x000000ff
        /*024c*/ 	.word	0x00012098
        /*0250*/ 	.short	0x0100
        /*0252*/ 	.byte	0x06
	.zero		1


	//   ....[20]....
        /*0254*/ 	.word	0x000007d0
        /*0258*/ 	.word	0x000000ff
        /*025c*/ 	.word	0x000120a0
        /*0260*/ 	.short	0x0100
        /*0262*/ 	.byte	0x06
	.zero		1


	//   ....[21]....
        /*0264*/ 	.word	0x000007e0
        /*0268*/ 	.word	0x000000ff
        /*026c*/ 	.word	0x000120a8
        /*0270*/ 	.short	0x0100
        /*0272*/ 	.byte	0x06
	.zero		1


	//   ....[22]....
        /*0274*/ 	.word	0x000008e0
        /*0278*/ 	.word	0x000000ff
        /*027c*/ 	.word	0x000120c0
        /*0280*/ 	.short	0x0100
        /*0282*/ 	.byte	0x06
	.zero		1


	//   ....[23]....
        /*0284*/ 	.word	0x000008f0
        /*0288*/ 	.word	0x000000ff
        /*028c*/ 	.word	0x000120d8
        /*0290*/ 	.short	0x0100
        /*0292*/ 	.byte	0x06
	.zero		1


	//   ....[24]....
        /*0294*/ 	.word	0x00000900
        /*0298*/ 	.word	0x000000ff
        /*029c*/ 	.word	0x000120c8
        /*02a0*/ 	.short	0x0100
        /*02a2*/ 	.byte	0x06
	.zero		1


	//   ....[25]....
        /*02a4*/ 	.word	0x00000910
        /*02a8*/ 	.word	0x000000ff
        /*02ac*/ 	.word	0x000120e0
        /*02b0*/ 	.short	0x0100
        /*02b2*/ 	.byte	0x06
	.zero		1


	//   ....[26]....
        /*02b4*/ 	.word	0x00000920
        /*02b8*/ 	.word	0x000000ff
        /*02bc*/ 	.word	0x000120d0
        /*02c0*/ 	.short	0x0100
        /*02c2*/ 	.byte	0x06
	.zero		1


	//   ....[27]....
        /*02c4*/ 	.word	0x00000930
        /*02c8*/ 	.word	0x000000ff
        /*02cc*/ 	.word	0x000120e8
        /*02d0*/ 	.short	0x0100
        /*02d2*/ 	.byte	0x06
	.zero		1


	//   ....[28]....
        /*02d4*/ 	.word	0x00000ed0
        /*02d8*/ 	.word	0x000000ff
        /*02dc*/ 	.word	0x00012050
        /*02e0*/ 	.short	0x010a
        /*02e2*/ 	.byte	0x08
	.zero		1


	//   ....[29]....
        /*02e4*/ 	.word	0x00000f60
        /*02e8*/ 	.word	0x000000ff
        /*02ec*/ 	.word	0x00012000
        /*02f0*/ 	.short	0x010a
        /*02f2*/ 	.byte	0x26
	.zero		1


	//   ....[30]....
        /*02f4*/ 	.word	0x00000fb0
        /*02f8*/ 	.word	0x000000ff
        /*02fc*/ 	.word	0xfffffff8
        /*0300*/ 	.short	0x010a
        /*0302*/ 	.byte	0x14
	.zero		1


	//   ....[31]....
        /*0304*/ 	.word	0x00003720
        /*0308*/ 	.word	0x0000001e
        /*030c*/ 	.word	0x00000000
        /*0310*/ 	.short	0x0101
        /*0312*/ 	.byte	0x15
	.zero		1


	//   ....[32]....
        /*0314*/ 	.word	0x00003920
        /*0318*/ 	.word	0x000000ff
        /*031c*/ 	.word	0x00012008
        /*0320*/ 	.short	0x010a
        /*0322*/ 	.byte	0x26
	.zero		1


	//   ....[33]....
        /*0324*/ 	.word	0x00004140
        /*0328*/ 	.word	0x000000ff
        /*032c*/ 	.word	0x00000000
        /*0330*/ 	.short	0x0101
        /*0332*/ 	.byte	0x07
	.zero		1


	//   ....[34]....
        /*0334*/ 	.word	0x00004270
        /*0338*/ 	.word	0x000000ff
        /*033c*/ 	.word	0x00012000
        /*0340*/ 	.short	0x010a
        /*0342*/ 	.byte	0x0a
	.zero		1


	//   ....[35]....
        /*0344*/ 	.word	0x00006220
        /*0348*/ 	.word	0x000000ff
        /*034c*/ 	.word	0x00012000
        /*0350*/ 	.short	0x010a
        /*0352*/ 	.byte	0x0a
	.zero		1


	//   ....[36]....
        /*0354*/ 	.word	0x00006560
        /*0358*/ 	.word	0x000000ff
        /*035c*/ 	.word	0x00012000
        /*0360*/ 	.short	0x010a
        /*0362*/ 	.byte	0x0a
	.zero		1


	//   ....[37]....
        /*0364*/ 	.word	0x00006d60
        /*0368*/ 	.word	0x000000ff
        /*036c*/ 	.word	0x00000000
        /*0370*/ 	.short	0x0101
        /*0372*/ 	.byte	0x0a
	.zero		1


	//   ....[38]....
        /*0374*/ 	.word	0x00006e10
        /*0378*/ 	.word	0x000000ff
        /*037c*/ 	.word	0x00000000
        /*0380*/ 	.short	0x0101
        /*0382*/ 	.byte	0x05
	.zero		1


	//   ....[39]....
        /*0384*/ 	.word	0x00006fb0
        /*0388*/ 	.word	0x000000ff
        /*038c*/ 	.word	0x00012000
        /*0390*/ 	.short	0x010a
        /*0392*/ 	.byte	0x0a
	.zero		1


	//   ....[40]....
        /*0394*/ 	.word	0x00009970
        /*0398*/ 	.word	0x000000ff
        /*039c*/ 	.word	0x00012000
        /*03a0*/ 	.short	0x010a
        /*03a2*/ 	.byte	0x0a
	.zero		1


	//   ....[41]....
        /*03a4*/ 	.word	0x00009c90
        /*03a8*/ 	.word	0x000000ff
        /*03ac*/ 	.word	0x00012000
        /*03b0*/ 	.short	0x010a
        /*03b2*/ 	.byte	0x0a
	.zero		1


	//   ....[42]....
        /*03b4*/ 	.word	0x0000a490
        /*03b8*/ 	.word	0x000000ff
        /*03bc*/ 	.word	0x00000000
        /*03c0*/ 	.short	0x0101
        /*03c2*/ 	.byte	0x0a
	.zero		1


	//   ....[43]....
        /*03c4*/ 	.word	0x0000a540
        /*03c8*/ 	.word	0x000000ff
        /*03cc*/ 	.word	0x00000000
        /*03d0*/ 	.short	0x0101
        /*03d2*/ 	.byte	0x05
	.zero		1


	//   ....[44]....
        /*03d4*/ 	.word	0x0000aba0
        /*03d8*/ 	.word	0x000000ff
        /*03dc*/ 	.word	0x00000008
        /*03e0*/ 	.short	0x010a
        /*03e2*/ 	.byte	0x14
	.zero		1


	//   ....[45]....
        /*03e4*/ 	.word	0x0000ba20
        /*03e8*/ 	.word	0x00000000
        /*03ec*/ 	.word	0x00012090
        /*03f0*/ 	.short	0x0101
        /*03f2*/ 	.byte	0x26
	.zero		1


	//   ....[46]....
        /*03f4*/ 	.word	0x0000bbf0
        /*03f8*/ 	.word	0x00000004
        /*03fc*/ 	.word	0x00012060
        /*0400*/ 	.short	0x010a
        /*0402*/ 	.byte	0x3f
	.zero		1


	//   ....[47]....
        /*0404*/ 	.word	0x0000bf00
        /*0408*/ 	.word	0x00000005
        /*040c*/ 	.word	0x00012028
        /*0410*/ 	.short	0x010a
        /*0412*/ 	.byte	0x3f
	.zero		1


	//   ....[48]....
        /*0414*/ 	.word	0x0000c220
        /*0418*/ 	.word	0x00000004
        /*041c*/ 	.word	0x00012060
        /*0420*/ 	.short	0x010a
        /*0422*/ 	.byte	0x3f
	.zero		1


	//   ....[49]....
        /*0424*/ 	.word	0x0000c570
        /*0428*/ 	.word	0x00000003
        /*042c*/ 	.word	0x00012028
        /*0430*/ 	.short	0x010a
        /*0432*/ 	.byte	0x3f
	.zero		1


	//   ....[50]....
        /*0434*/ 	.word	0x0000c960
        /*0438*/ 	.word	0x00000007
        /*043c*/ 	.word	0x00012028
        /*0440*/ 	.short	0x010a
        /*0442*/ 	.byte	0x3f
	.zero		1


	//   ....[51]....
        /*0444*/ 	.word	0x0000ccb0
        /*0448*/ 	.word	0x00000004
        /*044c*/ 	.word	0x00012028
        /*0450*/ 	.short	0x010a
        /*0452*/ 	.byte	0x3f
	.zero		1


	//   ....[52]....
        /*0454*/ 	.word	0x0000cff0
        /*0458*/ 	.word	0x00000003
        /*045c*/ 	.word	0x00012050
        /*0460*/ 	.short	0x010a
        /*0462*/ 	.byte	0x3f
	.zero		1


	//   ....[53]....
        /*0464*/ 	.word	0x0000d050
        /*0468*/ 	.word	0x00000002
        /*046c*/ 	.word	0x00012000
        /*0470*/ 	.short	0x010a
        /*0472*/ 	.byte	0x3f
	.zero		1


	//   ....[54]....
        /*0474*/ 	.word	0x0000d0b0
        /*0478*/ 	.word	0x00000003
        /*047c*/ 	.word	0xfffffff8
        /*0480*/ 	.short	0x010a
        /*0482*/ 	.byte	0x3f
	.zero		1


	//   ....[55]....
        /*0484*/ 	.word	0x0000d110
        /*0488*/ 	.word	0x0000000a
        /*048c*/ 	.word	0x00012008
        /*0490*/ 	.short	0x010a
        /*0492*/ 	.byte	0x3f
	.zero		1


	//   ....[56]....
        /*0494*/ 	.word	0x0000d170
        /*0498*/ 	.word	0x00000006
        /*049c*/ 	.word	0x00012000
        /*04a0*/ 	.short	0x010a
        /*04a2*/ 	.byte	0x3f
	.zero		1


	//   ....[57]....
        /*04a4*/ 	.word	0x0000d1d0
        /*04a8*/ 	.word	0x0000000a
        /*04ac*/ 	.word	0x00012000
        /*04b0*/ 	.short	0x010a
        /*04b2*/ 	.byte	0x3f
	.zero		1


	//   ....[58]....
        /*04b4*/ 	.word	0x0000d230
        /*04b8*/ 	.word	0x00000006
        /*04bc*/ 	.word	0x00012000
        /*04c0*/ 	.short	0x010a
        /*04c2*/ 	.byte	0x3f
	.zero		1


	//   ....[59]....
        /*04c4*/ 	.word	0x0000d290
        /*04c8*/ 	.word	0x0000000b
        /*04cc*/ 	.word	0x00012000
        /*04d0*/ 	.short	0x010a
        /*04d2*/ 	.byte	0x3f
	.zero		1


	//   ....[60]....
        /*04d4*/ 	.word	0x0000d2f0
        /*04d8*/ 	.word	0x00000003
        /*04dc*/ 	.word	0x00000008
        /*04e0*/ 	.short	0x010a
        /*04e2*/ 	.byte	0x3f
	.zero		1


	//   ....[61]....
        /*04e4*/ 	.word	0x0000d340
        /*04e8*/ 	.word	0x00000004
        /*04ec*/ 	.word	0x00012060
        /*04f0*/ 	.short	0x010a
        /*04f2*/ 	.byte	0x3f
	.zero		1


	//   ....[62]....
        /*04f4*/ 	.word	0x0000d390
        /*04f8*/ 	.word	0x00000005
        /*04fc*/ 	.word	0x00012028
        /*0500*/ 	.short	0x010a
        /*0502*/ 	.byte	0x3f
	.zero		1


	//   ....[63]....
        /*0504*/ 	.word	0x0000d3e0
        /*0508*/ 	.word	0x00000004
        /*050c*/ 	.word	0x00012060
        /*0510*/ 	.short	0x010a
        /*0512*/ 	.byte	0x3f
	.zero		1


	//   ....[64]....
        /*0514*/ 	.word	0x0000d430
        /*0518*/ 	.word	0x00000003
        /*051c*/ 	.word	0x00012028
        /*0520*/ 	.short	0x010a
        /*0522*/ 	.byte	0x3f
	.zero		1


	//   ....[65]....
        /*0524*/ 	.word	0x0000d480
        /*0528*/ 	.word	0x00000007
        /*052c*/ 	.word	0x00012028
        /*0530*/ 	.short	0x010a
        /*0532*/ 	.byte	0x3f
	.zero		1


	//   ....[66]....
        /*0534*/ 	.word	0x0000d4d0
        /*0538*/ 	.word	0x00000004
        /*053c*/ 	.word	0x00012028
        /*0540*/ 	.short	0x010a
        /*0542*/ 	.byte	0x3f
	.zero		1


	//----- nvinfo : EIATTR_NUM_MBARRIERS
	.align		4
.L_38:
        /*0544*/ 	.byte	0x03, 0x38
        /*0546*/ 	.short	0x001c


	//----- nvinfo : EIATTR_EXIT_INSTR_OFFSETS
	.align		4
        /*0548*/ 	.byte	0x04, 0x1c
        /*054a*/ 	.short	(.L_40 - .L_39)


	//   ....[0]....
.L_39:
        /*054c*/ 	.word	0x000009d0


	//   ....[1]....
        /*0550*/ 	.word	0x0000ba30


	//   ....[2]....
        /*0554*/ 	.word	0x0000ba70


	//   ....[3]....
        /*0558*/ 	.word	0x0000c860


	//   ....[4]....
        /*055c*/ 	.word	0x0000cfd0


	//----- nvinfo : EIATTR_MAX_THREADS
	.align		4
.L_40:
        /*0560*/ 	.byte	0x04, 0x05
        /*0562*/ 	.short	(.L_42 - .L_41)
.L_41:
        /*0564*/ 	.word	0x00000180
        /*0568*/ 	.word	0x00000001
        /*056c*/ 	.word	0x00000001


	//----- nvinfo : EIATTR_CRS_STACK_SIZE
	.align		4
.L_42:
        /*0570*/ 	.byte	0x04, 0x1e
        /*0572*/ 	.short	(.L_44 - .L_43)
.L_43:
        /*0574*/ 	.word	0x00000000


	//----- nvinfo : EIATTR_CBANK_PARAM_SIZE
	.align		4
.L_44:
        /*0578*/ 	.byte	0x03, 0x19
        /*057a*/ 	.short	0x0870


	//----- nvinfo : EIATTR_PARAM_CBANK
	.align		4
        /*057c*/ 	.byte	0x04, 0x0a
        /*057e*/ 	.short	(.L_46 - .L_45)
	.align		4
.L_45:
        /*0580*/ 	.word	index@(.nv.constant0._ZN7cutlass13device_kernelINS_4fmha6kernel28FmhaKernelTmaWarpSpecializedINS1_10collective30FmhaMainloopTmaWarpSpecializedINS_10bfloat16_tEffN4cute5tupleIJNS7_1CILi128EEESA_NS9_ILi48EEEEEENS8_IJiNS9_ILi1EEENS8_IJiiEEEEEESF_SF_NS4_12CausalFusionEJEEENS4_15FmhaFwdEpilogueIS6_fNS8_IJNS9_ILi64EEESB_SA_EEEEENS2_23IndividualTileSchedulerEJEEEEEvNT_6ParamsE)
        /*0584*/ 	.short	0x0210
        /*0586*/ 	.short	0x0870


	//----- nvinfo : EIATTR_SW_WAR
	.align		4
.L_46:
        /*0588*/ 	.byte	0x04, 0x36
        /*058a*/ 	.short	(.L_48 - .L_47)
.L_47:
        /*058c*/ 	.word	0x00000008
.L_48:


//--------------------- .nv.callgraph             --------------------------
	.section	.nv.callgraph,"",@"SHT_CUDA_CALLGRAPH"
	.align	4
	.sectionentsize	8
	.align		4
        /*0000*/ 	.word	0x00000000
	.align		4
        /*0004*/ 	.word	0xffffffff
	.align		4
        /*0008*/ 	.word	index@(_ZN7cutlass13device_kernelINS_4fmha6kernel28FmhaKernelTmaWarpSpecializedINS1_10collective30FmhaMainloopTmaWarpSpecializedINS_10bfloat16_tEffN4cute5tupleIJNS7_1CILi128EEESA_NS9_ILi48EEEEEENS8_IJiNS9_ILi1EEENS8_IJiiEEEEEESF_SF_NS4_12CausalFusionEJEEENS4_15FmhaFwdEpilogueIS6_fNS8_IJNS9_ILi64EEESB_SA_EEEEENS2_23IndividualTileSchedulerEJEEEEEvNT_6ParamsE)
	.align		4
        /*000c*/ 	.word	index@(__assertfail)
	.align		4
        /*0010*/ 	.word	0x00000000
	.align		4
        /*0014*/ 	.word	0xfffffffe
	.align		4
        /*0018*/ 	.word	0x00000000
	.align		4
        /*001c*/ 	.word	0xfffffffd
	.align		4
        /*0020*/ 	.word	0x00000000
	.align		4
        /*0024*/ 	.word	0xfffffffc


//--------------------- .nv.constant4             --------------------------
	.section	.nv.constant4,"a",@progbits
	.align	8
	.align		8
.nv.constant4:
        /*0000*/ 	.dword	__assertfail
	.align		8
        /*0008*/ 	.dword	__unnamed_1
	.align		8
        /*0010*/ 	.dword	__unnamed_2
	.align		8
        /*0018*/ 	.dword	_ZN39_INTERNAL_8861c882_4_k_cu_48461371_29444cuda3std3__45__cpo5beginE
	.align		8
        /*0020*/ 	.dword	_ZN39_INTERNAL_8861c882_4_k_cu_48461371_29444cuda3std3__45__cpo3endE
	.align		8
        /*0028*/ 	.dword	_ZN39_INTERNAL_8861c882_4_k_cu_48461371_29444cuda3std3__45__cpo6cbeginE
	.align		8
        /*0030*/ 	.dword	_ZN39_INTERNAL_8861c882_4_k_cu_48461371_29444cuda3std3__45__cpo4cendE
	.align		8
        /*0038*/ 	.dword	_ZN39_INTERNAL_8861c882_4_k_cu_48461371_29444cuda3std3__441_GLOBAL__N__8861c882_4_k_cu_48461371_29446ignoreE
	.align		8
        /*0040*/ 	.dword	_ZN39_INTERNAL_8861c882_4_k_cu_48461371_29444cuda3std3__419piecewise_constructE
	.align		8
        /*0048*/ 	.dword	_ZN39_INTERNAL_8861c882_4_k_cu_48461371_29444cuda3std3__48in_placeE
	.align		8
        /*0050*/ 	.dword	_ZN39_INTERNAL_8861c882_4_k_cu_48461371_29444cuda3std6ranges3__45__cpo4swapE
	.align		8
        /*0058*/ 	.dword	_ZN39_INTERNAL_8861c882_4_k_cu_48461371_29444cuda3std6ranges3__45__cpo9iter_moveE
	.align		8
        /*0060*/ 	.dword	_ZN39_INTERNAL_8861c882_4_k_cu_48461371_29444cute7productE
	.align		8
        /*0068*/ 	.dword	_ZN39_INTERNAL_8861c882_4_k_cu_48461371_29444cute1_E
	.align		8
        /*0070*/ 	.dword	$str$24
	.align		8
        /*0078*/ 	.dword	$str$25


//--------------------- .text._ZN7cutlass13device_kernelINS_4fmha6kernel28FmhaKernelTmaWarpSpecializedINS1_10collective30FmhaMainloopTmaWarpSpecializedINS_10bfloat16_tEffN4cute5tupleIJNS7_1CILi128EEESA_NS9_ILi48EEEEEENS8_IJiNS9_ILi1EEENS8_IJiiEEEEEESF_SF_NS4_12CausalFusionEJEEENS4_15FmhaFwdEpilogueIS6_fNS8_IJNS9_ILi64EEESB_SA_EEEEENS2_23IndividualTileSchedulerEJEEEEEvNT_6ParamsE --------------------------
	.section	.text._ZN7cutlass13device_kernelINS_4fmha6kernel28FmhaKernelTmaWarpSpecializedINS1_10collective30FmhaMainloopTmaWarpSpecializedINS_10bfloat16_tEffN4cute5tupleIJNS7_1CILi128EEESA_NS9_ILi48EEEEEENS8_IJiNS9_ILi1EEENS8_IJiiEEEEEESF_SF_NS4_12CausalFusionEJEEENS4_15FmhaFwdEpilogueIS6_fNS8_IJNS9_ILi64EEESB_SA_EEEEENS2_23IndividualTileSchedulerEJEEEEEvNT_6ParamsE,"ax",@progbits
	.align	128
.text._ZN7cutlass13device_kernelINS_4fmha6kernel28FmhaKernelTmaWarpSpecializedINS1_10collective30FmhaMainloopTmaWarpSpecializedINS_10bfloat16_tEffN4cute5tupleIJNS7_1CILi128EEESA_NS9_ILi48EEEEEENS8_IJiNS9_ILi1EEENS8_IJiiEEEEEESF_SF_NS4_12CausalFusionEJEEENS4_15FmhaFwdEpilogueIS6_fNS8_IJNS9_ILi64EEESB_SA_EEEEENS2_23IndividualTileSchedulerEJEEEEEvNT_6ParamsE:
        .type           _ZN7cutlass13device_kernelINS_4fmha6kernel28FmhaKernelTmaWarpSpecializedINS1_10collective30FmhaMainloopTmaWarpSpecializedINS_10bfloat16_tEffN4cute5tupleIJNS7_1CILi128EEESA_NS9_ILi48EEEEEENS8_IJiNS9_ILi1EEENS8_IJiiEEEEEESF_SF_NS4_12CausalFusionEJEEENS4_15FmhaFwdEpilogueIS6_fNS8_IJNS9_ILi64EEESB_SA_EEEEENS2_23IndividualTileSchedulerEJEEEEEvNT_6ParamsE,@function
        .size           _ZN7cutlass13device_kernelINS_4fmha6kernel28FmhaKernelTmaWarpSpecializedINS1_10collective30FmhaMainloopTmaWarpSpecializedINS_10bfloat16_tEffN4cute5tupleIJNS7_1CILi128EEESA_NS9_ILi48EEEEEENS8_IJiNS9_ILi1EEENS8_IJiiEEEEEESF_SF_NS4_12CausalFusionEJEEENS4_15FmhaFwdEpilogueIS6_fNS8_IJNS9_ILi64EEESB_SA_EEEEENS2_23IndividualTileSchedulerEJEEEEEvNT_6ParamsE,(.L_x_121 - _ZN7cutlass13device_kernelINS_4fmha6kernel28FmhaKernelTmaWarpSpecializedINS1_10collective30FmhaMainloopTmaWarpSpecializedINS_10bfloat16_tEffN4cute5tupleIJNS7_1CILi128EEESA_NS9_ILi48EEEEEENS8_IJiNS9_ILi1EEENS8_IJiiEEEEEESF_SF_NS4_12CausalFusionEJEEENS4_15FmhaFwdEpilogueIS6_fNS8_IJNS9_ILi64EEESB_SA_EEEEENS2_23IndividualTileSchedulerEJEEEEEvNT_6ParamsE)
        .other          _ZN7cutlass13device_kernelINS_4fmha6kernel28FmhaKernelTmaWarpSpecializedINS1_10collective30FmhaMainloopTmaWarpSpecializedINS_10bfloat16_tEffN4cute5tupleIJNS7_1CILi128EEESA_NS9_ILi48EEEEEENS8_IJiNS9_ILi1EEENS8_IJiiEEEEEESF_SF_NS4_12CausalFusionEJEEENS4_15FmhaFwdEpilogueIS6_fNS8_IJNS9_ILi64EEESB_SA_EEEEENS2_23IndividualTileSchedulerEJEEEEEvNT_6ParamsE,@"STO_CUDA_ENTRY STV_DEFAULT"
_ZN7cutlass13device_kernelINS_4fmha6kernel28FmhaKernelTmaWarpSpecializedINS1_10collective30FmhaMainloopTmaWarpSpecializedINS_10bfloat16_tEffN4cute5tupleIJNS7_1CILi128EEESA_NS9_ILi48EEEEEENS8_IJiNS9_ILi1EEENS8_IJiiEEEEEESF_SF_NS4_12CausalFusionEJEEENS4_15FmhaFwdEpilogueIS6_fNS8_IJNS9_ILi64EEESB_SA_EEEEENS2_23IndividualTileSchedulerEJEEEEEvNT_6ParamsE:
[----:B------:R-:W1:Y:S01]  /*0000*/  LDC R1, c[0x0][0x28] ;  /* 0x00000a00ff017b82 */ /* 0x000e620000000800 */
[----:B------:R-:W2:Y:S01]  /*0010*/  S2R R0, SR_TID.X ;  /* 0x0000000000007919 */ /* 0x000ea20000002100 */
[----:B------:R-:W-:Y:S01]  /*0020*/  ELECT P1, URZ, PT ;  /* 0x00000000003f782f */ /* 0x000fe20003820000 */
[----:B------:R-:W-:Y:S01]  /*0030*/  BSSY B0, `(.L_x_0) ;  /* 0x0000017000007945 */ /* 0x000fe20003800000 */
[----:B--2---:R-:W-:-:S05]  /*0040*/  SHF.R.U32.HI R2, RZ, 0x5, R0 ;  /* 0x00000005ff027819 */ /* 0x004fca0000011600 */
[----:B------:R-:W2:Y:S02]  /*0050*/  SHFL.IDX PT, R3, R2, RZ, 0x1f ;  /* 0x00001fff02037589 */ /* 0x000ea400000e0000 */
[----:B--2---:R-:W-:Y:S02]  /*0060*/  R2UR UR4, R3 ;  /* 0x00000000030472ca */ /* 0x004fe400000e0000 */
[----:B------:R-:W-:-:S06]  /*0070*/  SHF.R.U32.HI R3, RZ, 0x7, R0 ;  /* 0x00000007ff037819 */ /* 0x000fcc0000011600 */
[----:B------:R-:W2:Y:S05]  /*0080*/  SHFL.IDX PT, R3, R3, RZ, 0x1f ;  /* 0x00001fff03037589 */ /* 0x000eaa00000e0000 */
[----:B------:R-:W-:Y:S02]  /*0090*/  USHF.R.S32.HI UR5, URZ, 0x1f, UR4 ;  /* 0x0000001f3f057899 */ /* 0x000fe40008011404 */
[----:B------:R-:W-:Y:S02]  /*00a0*/  ISETP.NE.OR P0, PT, RZ, UR4, !P1 ;  /* 0x00000004ff007c0c */ /* 0x000fe4000cf05670 */
[----:B------:R-:W-:-:S04]  /*00b0*/  ULEA.HI UR5, UR5, UR4, URZ, 0x2 ;  /* 0x0000000405057291 */ /* 0x000fc8000f8f103f */
[----:B------:R-:W-:-:S04]  /*00c0*/  ULOP3.LUT UR5, UR5, 0xfffffffc, URZ, 0xc0, !UPT ;  /* 0xfffffffc05057892 */ /* 0x000fc8000f8ec03f */
[----:B------:R-:W-:-:S03]  /*00d0*/  UIADD3 UR4, UR4, -UR5, URZ ;  /* 0x8000000504047290 */ /* 0x000fc6000fffe03f */
[----:B-1----:R-:W-:Y:S09]  /*00e0*/  @P0 BRA `(.L_x_1) ;  /* 0x00000000002c0947 */ /* 0x002ff20003800000 */
[----:B------:R-:W-:Y:S02]  /*00f0*/  ULDC.64 UR6, c[0x0][0x198] ;  /* 0x0000660000067ab9 */ /* 0x000fe40000000a00 */
[----:B------:R-:W-:Y:S02]  /*0100*/  UIADD3 UR8, UP0, UR6, 0xf0, URZ ;  /* 0x000000f006087890 */ /* 0x000fe4000ff1e03f */
[----:B------:R-:W-:Y:S02]  /*0110*/  UIADD3 UR10, UP1, UR6, 0x1f0, URZ ;  /* 0x000001f0060a7890 */ /* 0x000fe4000ff3e03f */
[----:B------:R-:W-:Y:S02]  /*0120*/  UIADD3 UR6, UP2, UR6, 0x2f0, URZ ;  /* 0x000002f006067890 */ /* 0x000fe4000ff5e03f */
[----:B------:R-:W-:Y:S02]  /*0130*/  UIADD3.X UR9, URZ, UR7, URZ, UP0, !UPT ;  /* 0x000000073f097290 */ /* 0x000fe400087fe43f */
[----:B------:R-:W-:-:S02]  /*0140*/  UIADD3.X UR11, URZ, UR7, URZ, UP1, !UPT ;  /* 0x000000073f0b7290 */ /* 0x000fc40008ffe43f */
[----:B------:R-:W-:-:S05]  /*0150*/  UIADD3.X UR7, URZ, UR7, URZ, UP2, !UPT ;  /* 0x000000073f077290 */ /* 0x000fca00097fe43f */
[----:B------:R1:W-:Y:S02]  /*0160*/  UTMACCTL.PF [UR8] ;  /* 0x00000000080079b9 */ /* 0x0003e40008040000 */
[----:B------:R1:W-:Y:S02]  /*0170*/  UTMACCTL.PF [UR10] ;  /* 0x000000000a0079b9 */ /* 0x0003e40008040000 */
[----:B------:R1:W-:Y:S02]  /*0180*/  UTMACCTL.PF [UR6] ;  /* 0x00000000060079b9 */ /* 0x0003e40008040000 */
[----:B-1----:R-:W-:Y:S01]  /*0190*/  NOP ;  /* 0x0000000000007918 */ /* 0x002fe20000000000 */
.L_x_1:
[----:B------:R-:W-:Y:S05]  /*01a0*/  BSYNC B0 ;  /* 0x0000000000007941 */ /* 0x000fea0003800000 */
.L_x_0:
[----:B------:R-:W1:Y:S01]  /*01b0*/  SHFL.IDX PT, R4, R2, RZ, 0x1f ;  /* 0x00001fff02047589 */ /* 0x000e6200000e0000 */
[----:B--2---:R-:W-:Y:S01]  /*01c0*/  R2UR UR36, R3 ;  /* 0x00000000032472ca */ /* 0x004fe200000e0000 */
[----:B------:R-:W-:-:S12]  /*01d0*/  UISETP.NE.AND UP0, UPT, UR4, 0x1, UPT ;  /* 0x000000010400788c */ /* 0x000fd8000bf05270 */
[----:B------:R-:W-:Y:S02]  /*01e0*/  UIADD3 UR7, UR36, -0x1, URZ ;  /* 0xffffffff24077890 */ /* 0x000fe4000fffe03f */
[----:B------:R-:W-:Y:S02]  /*01f0*/  UISETP.EQ.AND UP0, UPT, UR36, URZ, !UP0 ;  /* 0x0000003f2400728c */ /* 0x000fe4000c702270 */
[----:B------:R-:W-:Y:S02]  /*0200*/  UISETP.GE.U32.AND UP1, UPT, UR7, 0x4, UPT ;  /* 0x000000040700788c */ /* 0x000fe4000bf26070 */
[----:B------:R-:W-:Y:S01]  /*0210*/  USEL UR5, URZ, 0x1, !UP0 ;  /* 0x000000013f057887 */ /* 0x000fe2000c000000 */
[----:B-1----:R-:W-:-:S03]  /*0220*/  ISETP.NE.AND P0, PT, R4, RZ, PT ;  /* 0x000000ff0400720c */ /* 0x002fc60003f05270 */
[----:B------:R-:W-:-:S10]  /*0230*/  USEL UR5, UR5, 0x2, UP1 ;  /* 0x0000000205057887 */ /* 0x000fd40008800000 */
[----:B------:R-:W-:Y:S05]  /*0240*/  @P0 BRA `(.L_x_2) ;  /* 0x0000000000480947 */ /* 0x000fea0003800000 */
[----:B------:R-:W1:Y:S01]  /*0250*/  S2UR UR8, SR_CgaCtaId ;  /* 0x00000000000879c3 */ /* 0x000e620000008800 */
[----:B------:R-:W-:Y:S01]  /*0260*/  UMOV UR6, 0x400 ;  /* 0x0000040000067882 */ /* 0x000fe20000000000 */
[----:B------:R-:W-:Y:S01]  /*0270*/  UMOV UR9, 0x1 ;  /* 0x0000000100097882 */ /* 0x000fe20000000000 */
[----:B------:R-:W-:Y:S01]  /*0280*/  UMOV UR10, 0x80 ;  /* 0x00000080000a7882 */ /* 0x000fe20000000000 */
[----:B------:R-:W-:Y:S01]  /*0290*/  ELECT P0, URZ, PT ;  /* 0x00000000003f782f */ /* 0x000fe20003800000 */
[----:B------:R-:W-:-:S04]  /*02a0*/  UIADD3 UR10, -UR10, 0x100000, URZ ;  /* 0x001000000a0a7890 */ /* 0x000fc8000fffe13f */
[----:B------:R-:W-:Y:S02]  /*02b0*/  USHF.L.U32 UR11, UR10, 0xb, URZ ;  /* 0x0000000b0a0b7899 */ /* 0x000fe4000800063f */
[----:B------:R-:W-:Y:S02]  /*02c0*/  USHF.L.U32 UR10, UR10, 0x1, URZ ;  /* 0x000000010a0a7899 */ /* 0x000fe4000800063f */
[----:B-1----:R-:W-:Y:S02]  /*02d0*/  ULEA UR6, UR8, UR6, 0x18 ;  /* 0x0000000608067291 */ /* 0x002fe4000f8ec03f */
[----:B------:R-:W-:-:S04]  /*02e0*/  UIADD3 UR8, -UR9, 0x100000, URZ ;  /* 0x0010000009087890 */ /* 0x000fc8000fffe13f */
[----:B------:R-:W-:Y:S02]  /*02f0*/  USHF.L.U32 UR9, UR8, 0xb, URZ ;  /* 0x0000000b08097899 */ /* 0x000fe4000800063f */
[----:B------:R-:W-:Y:S01]  /*0300*/  USHF.L.U32 UR8, UR8, 0x1, URZ ;  /* 0x0000000108087899 */ /* 0x000fe2000800063f */
[----:B------:R-:W1:Y:S11]  /*0310*/  FENCE.VIEW.ASYNC.S ;  /* 0x00000000000073c6 */ /* 0x000e760000000000 */
[----:B-1----:R1:W2:Y:S01]  /*0320*/  SYNCS.EXCH.64 URZ, [UR6+0x12050], UR8 ;  /* 0x01205008063f75b2 */ /* 0x0022a20008000100 */
[----:B------:R1:W3:Y:S01]  /*0330*/  SYNCS.EXCH.64 URZ, [UR6+0x12060], UR10 ;  /* 0x0120600a063f75b2 */ /* 0x0002e20008000100 */
[----:B------:R1:W4:Y:S01]  /*0340*/  SYNCS.EXCH.64 URZ, [UR6+0x12058], UR8 ;  /* 0x01205808063f75b2 */ /* 0x0003220008000100 */
[----:B------:R1:W1:Y:S01]  /*0350*/  SYNCS.EXCH.64 URZ, [UR6+0x12068], UR10 ;  /* 0x0120680a063f75b2 */ /* 0x0002620008000100 */
[----:B------:R-:W-:Y:S01]  /*0360*/  NOP ;  /* 0x0000000000007918 */ /* 0x000fe20000000000 */
.L_x_2:
[----:B------:R-:W5:Y:S01]  /*0370*/  SHFL.IDX PT, R3, R2, RZ, 0x1f ;  /* 0x00001fff02037589 */ /* 0x000f6200000e0000 */
[----:B------:R-:W-:Y:S01]  /*0380*/  NOP ;  /* 0x0000000000007918 */ /* 0x000fe20000000000 */
[----:B-----5:R-:W-:-:S13]  /*0390*/  ISETP.NE.AND P0, PT, R3, RZ, PT ;  /* 0x000000ff0300720c */ /* 0x020fda0003f05270 */
[----:B------:R-:W-:Y:S05]  /*03a0*/  @P0 BRA `(.L_x_3) ;  /* 0x0000000000600947 */ /* 0x000fea0003800000 */
[----:B-1----:R-:W1:Y:S01]  /*03b0*/  S2UR UR8, SR_CgaCtaId ;  /* 0x00000000000879c3 */ /* 0x002e620000008800 */
[----:B------:R-:W-:Y:S01]  /*03c0*/  UMOV UR6, 0x400 ;  /* 0x0000040000067882 */ /* 0x000fe20000000000 */
[----:B------:R-:W-:Y:S01]  /*03d0*/  UMOV UR10, 0x1 ;  /* 0x00000001000a7882 */ /* 0x000fe20000000000 */
[----:B------:R-:W-:Y:S01]  /*03e0*/  UMOV UR9, 0x100 ;  /* 0x0000010000097882 */ /* 0x000fe20000000000 */
[----:B------:R-:W-:-:S04]  /*03f0*/  UIADD3 UR10, -UR10, 0x100000, URZ ;  /* 0x001000000a0a7890 */ /* 0x000fc8000fffe13f */
[----:B------:R-:W-:Y:S02]  /*0400*/  USHF.L.U32 UR11, UR10, 0xb, URZ ;  /* 0x0000000b0a0b7899 */ /* 0x000fe4000800063f */
[----:B------:R-:W-:Y:S01]  /*0410*/  USHF.L.U32 UR10, UR10, 0x1, URZ ;  /* 0x000000010a0a7899 */ /* 0x000fe2000800063f */
[----:B------:R-:W-:Y:S01]  /*0420*/  ELECT P0, URZ, PT ;  /* 0x00000000003f782f */ /* 0x000fe20003800000 */
[----:B-1----:R-:W-:Y:S02]  /*0430*/  ULEA UR6, UR8, UR6, 0x18 ;  /* 0x0000000608067291 */ /* 0x002fe4000f8ec03f */
[----:B------:R-:W-:-:S04]  /*0440*/  UIADD3 UR8, -UR9, 0x100000, URZ ;  /* 0x0010000009087890 */ /* 0x000fc8000fffe13f */
[----:B------:R-:W-:Y:S02]  /*0450*/  USHF.L.U32 UR9, UR8, 0xb, URZ ;  /* 0x0000000b08097899 */ /* 0x000fe4000800063f */
[----:B------:R-:W-:Y:S01]  /*0460*/  USHF.L.U32 UR8, UR8, 0x1, URZ ;  /* 0x0000000108087899 */ /* 0x000fe2000800063f */
[----:B------:R-:W1:Y:S03]  /*0470*/  FENCE.VIEW.ASYNC.S ;  /* 0x00000000000073c6 */ /* 0x000e660000000000 */
[----:B-1----:R1:W1:Y:S08]  /*0480*/  SYNCS.EXCH.64 URZ, [UR6+0x12000], UR10 ;  /* 0x0120000a063f75b2 */ /* 0x0022700008000100 */
[----:B------:R1:W1:Y:S01]  /*0490*/  SYNCS.EXCH.64 URZ, [UR6+0x12028], UR8 ;  /* 0x01202808063f75b2 */ /* 0x0002620008000100 */
        /* <DEDUP_REMOVED lines=8> */
[----:B------:R-:W-:Y:S01]  /*0520*/  NOP ;  /* 0x0000000000007918 */ /* 0x000fe20000000000 */
.L_x_3:
        /* <DEDUP_REMOVED lines=21> */
[----:B------:R-:W-:Y:S01]  /*0680*/  NOP ;  /* 0x0000000000007918 */ /* 0x000fe20000000000 */
.L_x_4:
[----:B------:R-:W5:Y:S01]  /*0690*/  SHFL.IDX PT, R3, R2, RZ, 0x1f ;  /* 0x00001fff02037589 */ /* 0x000f6200000e0000 */
[----:B------:R-:W-:Y:S01]  /*06a0*/  ELECT P0, URZ, PT ;  /* 0x00000000003f782f */ /* 0x000fe20003800000 */
[----:B------:R-:W-:Y:S01]  /*06b0*/  NOP ;  /* 0x0000000000007918 */ /* 0x000fe20000000000 */
[----:B-1----:R-:W-:Y:S02]  /*06c0*/  UMOV UR8, 0x80 ;  /* 0x0000008000087882 */ /* 0x002fe40000000000 */
[C---:B-----5:R-:W-:Y:S02]  /*06d0*/  ISETP.NE.OR P0, PT, R3.reuse, RZ, !P0 ;  /* 0x000000ff0300720c */ /* 0x060fe40004705670 */
[----:B------:R-:W-:-:S11]  /*06e0*/  ISETP.NE.AND P2, PT, R3, RZ, PT ;  /* 0x000000ff0300720c */ /* 0x000fd60003f45270 */
[----:B------:R-:W-:Y:S01]  /*06f0*/  VOTEU.ALL UP0, P0 ;  /* 0x00000000003f7886 */ /* 0x000fe20000000000 */
[----:B------:R-:W-:Y:S01]  /*0700*/  VOTEU.ALL UP1, P0 ;  /* 0x00000000003f7886 */ /* 0x000fe20000020000 */
[----:B------:R-:W-:Y:S01]  /*0710*/  VOTEU.ALL UP2, P0 ;  /* 0x00000000003f7886 */ /* 0x000fe20000040000 */
[----:B------:R-:W-:Y:S02]  /*0720*/  VOTEU.ALL UP3, P0 ;  /* 0x00000000003f7886 */ /* 0x000fe40000060000 */
[----:B------:R-:W1:Y:S01]  /*0730*/  @!UP0 S2UR UR10, SR_CgaCtaId ;  /* 0x00000000000a89c3 */ /* 0x000e620000008800 */
[----:B------:R-:W-:Y:S01]  /*0740*/  @!UP0 UMOV UR6, 0x400 ;  /* 0x0000040000068882 */ /* 0x000fe20000000000 */
[----:B------:R-:W-:-:S04]  /*0750*/  @!UP0 UIADD3 UR8, -UR8, 0x100000, URZ ;  /* 0x0010000008088890 */ /* 0x000fc8000fffe13f */
[----:B------:R-:W-:Y:S02]  /*0760*/  @!UP0 USHF.L.U32 UR9, UR8, 0xb, URZ ;  /* 0x0000000b08098899 */ /* 0x000fe4000800063f */
[----:B------:R-:W-:Y:S02]  /*0770*/  @!UP0 USHF.L.U32 UR8, UR8, 0x1, URZ ;  /* 0x0000000108088899 */ /* 0x000fe4000800063f */
[----:B-1----:R-:W-:Y:S01]  /*0780*/  @!UP0 ULEA UR6, UR10, UR6, 0x18 ;  /* 0x000000060a068291 */ /* 0x002fe2000f8ec03f */
[----:B------:R-:W-:Y:S01]  /*0790*/  VOTEU.ALL UP0, P0 ;  /* 0x00000000003f7886 */ /* 0x000fe20000000000 */
[----:B------:R-:W1:Y:S10]  /*07a0*/  FENCE.VIEW.ASYNC.S ;  /* 0x00000000000073c6 */ /* 0x000e740000000000 */
[----:B-1----:R1:W1:Y:S01]  /*07b0*/  @!UP0 SYNCS.EXCH.64 URZ, [UR6+0x12090], UR8 ;  /* 0x01209008063f85b2 */ /* 0x0022620008000100 */
[----:B------:R1:W1:Y:S01]  /*07c0*/  @!UP1 SYNCS.EXCH.64 URZ, [UR6+0x12098], UR8 ;  /* 0x01209808063f95b2 */ /* 0x0002620008000100 */
[----:B------:R1:W1:Y:S01]  /*07d0*/  @!UP2 SYNCS.EXCH.64 URZ, [UR6+0x120a0], UR8 ;  /* 0x0120a008063fa5b2 */ /* 0x0002620008000100 */
[----:B------:R1:W1:Y:S01]  /*07e0*/  @!UP3 SYNCS.EXCH.64 URZ, [UR6+0x120a8], UR8 ;  /* 0x0120a808063fb5b2 */ /* 0x0002620008000100 */
[----:B------:R-:W-:Y:S01]  /*07f0*/  NOP ;  /* 0x0000000000007918 */ /* 0x000fe20000000000 */
[----:B------:R-:W-:Y:S05]  /*0800*/  @P2 BRA `(.L_x_5) ;  /* 0x0000000000502947 */ /* 0x000fea0003800000 */
[----:B-1----:R-:W1:Y:S01]  /*0810*/  S2UR UR8, SR_CgaCtaId ;  /* 0x00000000000879c3 */ /* 0x002e620000008800 */
        /* <DEDUP_REMOVED lines=12> */
[----:B-1----:R1:W1:Y:S01]  /*08e0*/  SYNCS.EXCH.64 URZ, [UR6+0x120c0], UR8 ;  /* 0x0120c008063f75b2 */ /* 0x0022620008000100 */
[----:B------:R1:W1:Y:S01]  /*08f0*/  SYNCS.EXCH.64 URZ, [UR6+0x120d8], UR10 ;  /* 0x0120d80a063f75b2 */ /* 0x0002620008000100 */
[----:B------:R1:W1:Y:S01]  /*0900*/  SYNCS.EXCH.64 URZ, [UR6+0x120c8], UR8 ;  /* 0x0120c808063f75b2 */ /* 0x0002620008000100 */
[----:B------:R1:W1:Y:S01]  /*0910*/  SYNCS.EXCH.64 URZ, [UR6+0x120e0], UR10 ;  /* 0x0120e00a063f75b2 */ /* 0x0002620008000100 */
[----:B------:R1:W1:Y:S01]  /*0920*/  SYNCS.EXCH.64 URZ, [UR6+0x120d0], UR8 ;  /* 0x0120d008063f75b2 */ /* 0x0002620008000100 */
[----:B------:R1:W1:Y:S01]  /*0930*/  SYNCS.EXCH.64 URZ, [UR6+0x120e8], UR10 ;  /* 0x0120e80a063f75b2 */ /* 0x0002620008000100 */
[----:B------:R-:W-:Y:S01]  /*0940*/  NOP ;  /* 0x0000000000007918 */ /* 0x000fe20000000000 */
.L_x_5:
[----:B------:R-:W-:Y:S01]  /*0950*/  ISETP.NE.AND P0, PT, RZ, UR36, PT ;  /* 0x00000024ff007c0c */ /* 0x000fe2000bf05270 */
[----:B------:R-:W-:Y:S01]  /*0960*/  IMAD.U32 R2, RZ, RZ, UR4 ;  /* 0x00000004ff027e24 */ /* 0x000fe2000f8e00ff */
[----:B------:R-:W-:Y:S01]  /*0970*/  NOP ;  /* 0x0000000000007918 */ /* 0x000fe20000000000 */
[----:B-1234-:R-:W-:Y:S03]  /*0980*/  BAR.SYNC.DEFER_BLOCKING 0x0 ;  /* 0x0000000000007b1d */ /* 0x01efe60000010000 */
[----:B------:R-:W-:-:S07]  /*0990*/  ISETP.EQ.AND P2, PT, R2, 0x1, P1 ;  /* 0x000000010200780c */ /* 0x000fce0000f42270 */
[----:B------:R-:W-:Y:S06]  /*09a0*/  @!P0 BRA `(.L_x_6) ;  /* 0x000000b000248947 */ /* 0x000fec0003800000 */
[----:B------:R-:W-:-:S06]  /*09b0*/  UISETP.GT.U32.AND UP0, UPT, UR7, 0x3, UPT ;  /* 0x000000030700788c */ /* 0x000fcc000bf04070 */
[----:B------:R-:W-:-:S13]  /*09c0*/  PLOP3.LUT P0, PT, PT, PT, UP0, 0x80, 0x0 ;  /* 0x000000000000781c */ /* 0x000fda0003f0f008 */
[----:B------:R-:W-:Y:S05]  /*09d0*/  @P0 EXIT ;  /* 0x000000000000094d */ /* 0x000fea0003800000 */
.L_x_7:
[----:B------:R-:W-:-:S08]  /*09e0*/  NOP ;  /* 0x0000000000007918 */ /* 0x000fd00000000000 */
[----:B------:R-:W1:Y:S02]  /*09f0*/  USETMAXREG.TRY_ALLOC.CTAPOOL UP0, 0xf0 ;  /* 0x000000f0000079c8 */ /* 0x000e640008000600 */
[----:B-1----:R-:W-:-:S13]  /*0a00*/  PLOP3.LUT P0, PT, PT, PT, UP0, 0x80, 0x0 ;  /* 0x000000000000781c */ /* 0x002fda0003f0f008 */
[----:B------:R-:W-:Y:S05]  /*0a10*/  @!P0 BRA `(.L_x_7) ;  /* 0xfffffffc00f08947 */ /* 0x000fea000383ffff */
[----:B------:R-:W-:Y:S01]  /*0a20*/  UISETP.NE.AND UP0, UPT, UR36, 0x1, UPT ;  /* 0x000000012400788c */ /* 0x000fe2000bf05270 */
[----:B------:R-:W1:Y:S01]  /*0a30*/  S2UR UR8, SR_CTAID.X ;  /* 0x00000000000879c3 */ /* 0x000e620000002500 */
[----:B------:R-:W-:Y:S01]  /*0a40*/  UMOV UR4, URZ ;  /* 0x0000003f00047c82 */ /* 0x000fe20008000000 */
[----:B------:R-:W-:-:S03]  /*0a50*/  UMOV UR6, URZ ;  /* 0x0000003f00067c82 */ /* 0x000fc60008000000 */
[----:B------:R-:W-:-:S13]  /*0a60*/  PLOP3.LUT P0, PT, PT, PT, UP0, 0x80, 0x0 ;  /* 0x000000000000781c */ /* 0x000fda0003f0f008 */
[----:B------:R-:W-:Y:S05]  /*0a70*/  @!P0 BRA `(.L_x_8) ;  /* 0x00000000003c8947 */ /* 0x000fea0003800000 */
[----:B------:R-:W-:Y:S01]  /*0a80*/  UISETP.NE.AND UP0, UPT, UR36, 0x2, UPT ;  /* 0x000000022400788c */ /* 0x000fe2000bf05270 */
[----:B------:R-:W-:-:S05]  /*0a90*/  UMOV UR6, 0x1 ;  /* 0x0000000100067882 */ /* 0x000fca0000000000 */
[----:B------:R-:W-:-:S13]  /*0aa0*/  PLOP3.LUT P1, PT, PT, PT, UP0, 0x80, 0x0 ;  /* 0x000000000000781c */ /* 0x000fda0003f2f008 */
[----:B------:R-:W-:Y:S05]  /*0ab0*/  @!P1 BRA `(.L_x_8) ;  /* 0x00000000002c9947 */ /* 0x000fea0003800000 */
[----:B------:R-:W-:-:S06]  /*0ac0*/  UISETP.NE.AND UP0, UPT, UR36, 0x3, UPT ;  /* 0x000000032400788c */ /* 0x000fcc000bf05270 */
[----:B------:R-:W-:-:S13]  /*0ad0*/  PLOP3.LUT P1, PT, PT, PT, UP0, 0x80, 0x0 ;  /* 0x000000000000781c */ /* 0x000fda0003f2f008 */
[----:B------:R-:W-:Y:S05]  /*0ae0*/  @!P1 BRA `(.L_x_9) ;  /* 0x0000000000189947 */ /* 0x000fea0003800000 */
[----:B------:R-:W-:-:S11]  /*0af0*/  UISETP.NE.AND UP0, UPT, UR36, 0x4, UPT ;  /* 0x000000042400788c */ /* 0x000fd6000bf05270 */
[----:B------:R-:W-:Y:S01]  /*0b00*/  @!UP0 UMOV UR4, 0x1 ;  /* 0x0000000100048882 */ /* 0x000fe20000000000 */
[----:B------:R-:W-:Y:S01]  /*0b10*/  @!UP0 UMOV UR6, 0x1 ;  /* 0x0000000100068882 */ /* 0x000fe20000000000 */
[----:B------:R-:W-:Y:S01]  /*0b20*/  @UP0 UMOV UR4, URZ ;  /* 0x0000003f00040c82 */ /* 0x000fe20008000000 */
[----:B------:R-:W-:Y:S01]  /*0b30*/  @UP0 UMOV UR6, URZ ;  /* 0x0000003f00060c82 */ /* 0x000fe20008000000 */
[----:B------:R-:W-:Y:S05]  /*0b40*/  BRA `(.L_x_8) ;  /* 0x0000000000087947 */ /* 0x000fea0003800000 */
.L_x_9:
[----:B------:R-:W-:Y:S01]  /*0b50*/  UMOV UR4, 0x1 ;  /* 0x0000000100047882 */ /* 0x000fe20000000000 */
[----:B------:R-:W-:-:S05]  /*0b60*/  UMOV UR6, URZ ;  /* 0x0000003f00067c82 */ /* 0x000fca0008000000 */
.L_x_8:
[----:B------:R-:W-:Y:S05]  /*0b70*/  @!P0 BRA `(.L_x_10) ;  /* 0x0000000000408947 */ /* 0x000fea0003800000 */
[----:B------:R-:W-:-:S06]  /*0b80*/  UISETP.NE.AND UP0, UPT, UR36, 0x2, UPT ;  /* 0x000000022400788c */ /* 0x000fcc000bf05270 */
[----:B------:R-:W-:-:S13]  /*0b90*/  PLOP3.LUT P0, PT, PT, PT, UP0, 0x80, 0x0 ;  /* 0x000000000000781c */ /* 0x000fda0003f0f008 */
[----:B------:R-:W-:Y:S05]  /*0ba0*/  @!P0 BRA `(.L_x_11) ;  /* 0x00000000002c8947 */ /* 0x000fea0003800000 */
[----:B------:R-:W-:-:S06]  /*0bb0*/  UISETP.NE.AND UP0, UPT, UR36, 0x3, UPT ;  /* 0x000000032400788c */ /* 0x000fcc000bf05270 */
[----:B------:R-:W-:-:S13]  /*0bc0*/  PLOP3.LUT P0, PT, PT, PT, UP0, 0x80, 0x0 ;  /* 0x000000000000781c */ /* 0x000fda0003f0f008 */
[----:B------:R-:W-:Y:S05]  /*0bd0*/  @!P0 BRA `(.L_x_12) ;  /* 0x0000000000188947 */ /* 0x000fea0003800000 */
[----:B------:R-:W-:Y:S01]  /*0be0*/  UISETP.NE.AND UP0, UPT, UR36, 0x4, UPT ;  /* 0x000000042400788c */ /* 0x000fe2000bf05270 */
[----:B-1----:R-:W-:-:S05]  /*0bf0*/  UMOV UR37, UR8 ;  /* 0x0000000800257c82 */ /* 0x002fca0008000000 */
[----:B------:R-:W-:-:S13]  /*0c00*/  PLOP3.LUT P0, PT, PT, PT, UP0, 0x80, 0x0 ;  /* 0x000000000000781c */ /* 0x000fda0003f0f008 */
[----:B------:R-:W-:Y:S05]  /*0c10*/  @P0 BRA `(.L_x_13) ;  /* 0x00000000001c0947 */ /* 0x000fea0003800000 */
[----:B------:R-:W-:Y:S01]  /*0c20*/  ULEA UR37, UR8, 0x3, 0x1 ;  /* 0x0000000308257891 */ /* 0x000fe2000f8e083f */
[----:B------:R-:W-:Y:S11]  /*0c30*/  BRA `(.L_x_13) ;  /* 0x0000000000147947 */ /* 0x000ff60003800000 */
.L_x_12:
[----:B-1----:R-:W-:Y:S01]  /*0c40*/  ULEA UR37, UR8, 0x2, 0x1 ;  /* 0x0000000208257891 */ /* 0x002fe2000f8e083f */
[----:B------:R-:W-:Y:S11]  /*0c50*/  BRA `(.L_x_13) ;  /* 0x00000000000c7947 */ /* 0x000ff60003800000 */
.L_x_11:
[----:B-1----:R-:W-:Y:S01]  /*0c60*/  ULEA UR37, UR8, 0x1, 0x1 ;  /* 0x0000000108257891 */ /* 0x002fe2000f8e083f */
[----:B------:R-:W-:Y:S11]  /*0c70*/  BRA `(.L_x_13) ;  /* 0x0000000000047947 */ /* 0x000ff60003800000 */
.L_x_10:
[----:B-1----:R-:W-:-:S12]  /*0c80*/  USHF.L.U32 UR37, UR8, 0x1, URZ ;  /* 0x0000000108257899 */ /* 0x002fd8000800063f */
.L_x_13:
[----:B------:R-:W1:Y:S01]  /*0c90*/  LDC R2, c[0x0][0x28c] ;  /* 0x0000a300ff027b82 */ /* 0x000e620000000800 */
[----:B------:R-:W-:Y:S01]  /*0ca0*/  ULOP3.LUT UR9, UR5, 0x1, URZ, 0xfc, !UPT ;  /* 0x0000000105097892 */ /* 0x000fe2000f8efc3f */
[----:B------:R-:W-:Y:S01]  /*0cb0*/  SHF.R.S32.HI R3, RZ, 0x1f, R0 ;  /* 0x0000001fff037819 */ /* 0x000fe20000011400 */
[----:B------:R-:W-:Y:S02]  /*0cc0*/  ULEA UR8, UR8, 0xff, 0x7 ;  /* 0x000000ff08087891 */ /* 0x000fe4000f8e383f */
[----:B------:R-:W-:Y:S01]  /*0cd0*/  UISETP.NE.AND UP0, UPT, UR9, 0x3, UPT ;  /* 0x000000030900788c */ /* 0x000fe2000bf05270 */
[----:B------:R-:W-:Y:S01]  /*0ce0*/  LEA.HI R3, R3, R0, RZ, 0x7 ;  /* 0x0000000003037211 */ /* 0x000fe200078f38ff */
[----:B------:R-:W-:-:S03]  /*0cf0*/  USHF.R.U32.HI UR8, URZ, 0x7, UR8 ;  /* 0x000000073f087899 */ /* 0x000fc60008011608 */
[----:B------:R-:W-:Y:S02]  /*0d00*/  LOP3.LUT R3, R3, 0xffffff80, RZ, 0xc0, !PT ;  /* 0xffffff8003037812 */ /* 0x000fe400078ec0ff */
[----:B------:R-:W-:Y:S02]  /*0d10*/  PLOP3.LUT P0, PT, PT, PT, UP0, 0x80, 0x0 ;  /* 0x000000000000781c */ /* 0x000fe40003f0f008 */
[----:B------:R-:W-:Y:S01]  /*0d20*/  IADD3 R3, -R3, R0, RZ ;  /* 0x0000000003037210 */ /* 0x000fe20007ffe1ff */
[----:B-1----:R-:W-:-:S05]  /*0d30*/  VIADD R2, R2, 0x7f ;  /* 0x0000007f02027836 */ /* 0x002fca0000000000 */
[----:B------:R-:W-:-:S04]  /*0d40*/  SHF.R.S32.HI R5, RZ, 0x1f, R2 ;  /* 0x0000001fff057819 */ /* 0x000fc80000011402 */
[----:B------:R-:W-:-:S04]  /*0d50*/  LEA.HI R5, R5, R2, RZ, 0x7 ;  /* 0x0000000205057211 */ /* 0x000fc800078f38ff */
[----:B------:R-:W-:-:S04]  /*0d60*/  SHF.R.S32.HI R5, RZ, 0x7, R5 ;  /* 0x00000007ff057819 */ /* 0x000fc80000011405 */
[----:B------:R-:W-:Y:S01]  /*0d70*/  VIMNMX R8, R5, UR8, PT ;  /* 0x0000000805087c48 */ /* 0x000fe2000bfe0100 */
[----:B------:R-:W-:Y:S06]  /*0d80*/  @!P0 BRA `(.L_x_14) ;  /* 0x0000000000048947 */ /* 0x000fec0003800000 */
[----:B------:R-:W-:Y:S01]  /*0d90*/  BPT.TRAP 0x1 ;  /* 0x000000040000795c */ /* 0x000fe20000300000 */
.L_x_14:
[----:B------:R-:W1:Y:S01]  /*0da0*/  S2UR UR8, SR_CgaCtaId ;  /* 0x00000000000879c3 */ /* 0x000e620000008800 */
[----:B------:R-:W-:Y:S01]  /*0db0*/  UMOV UR38, 0x400 ;  /* 0x0000040000267882 */ /* 0x000fe20000000000 */
[----:B------:R-:W-:Y:S01]  /*0dc0*/  IMAD.U32 R6, RZ, RZ, UR4 ;  /* 0x00000004ff067e24 */ /* 0x000fe2000f8e00ff */
[----:B------:R-:W-:-:S04]  /*0dd0*/  SHF.R.S32.HI R0, RZ, 0x1f, R3 ;  /* 0x0000001fff007819 */ /* 0x000fc80000011403 */
[----:B------:R-:W-:Y:S02]  /*0de0*/  SHF.L.U32 R6, R6, 0x1f, RZ ;  /* 0x0000001f06067819 */ /* 0x000fe400000006ff */
[CC--:B------:R-:W-:Y:S02]  /*0df0*/  LEA.HI R2, R0.reuse, R3.reuse, RZ, 0x2 ;  /* 0x0000000300027211 */ /* 0x0c0fe400078f10ff */
[----:B------:R-:W-:Y:S02]  /*0e00*/  LEA.HI R0, R0, R3, RZ, 0x5 ;  /* 0x0000000300007211 */ /* 0x000fe400078f28ff */
[--C-:B------:R-:W-:Y:S02]  /*0e10*/  SHF.R.S32.HI R4, RZ, 0x2, R2.reuse ;  /* 0x00000002ff047819 */ /* 0x100fe40000011402 */
[----:B------:R-:W-:Y:S02]  /*0e20*/  SHF.R.S32.HI R5, RZ, 0x1f, R2 ;  /* 0x0000001fff057819 */ /* 0x000fe40000011402 */
[----:B------:R-:W-:-:S02]  /*0e30*/  SHF.R.S32.HI R0, RZ, 0x5, R0 ;  /* 0x00000005ff007819 */ /* 0x000fc40000011400 */
[----:B------:R-:W-:Y:S02]  /*0e40*/  LEA.HI R5, R5, R4, RZ, 0x3 ;  /* 0x0000000405057211 */ /* 0x000fe400078f18ff */
[----:B------:R-:W-:Y:S02]  /*0e50*/  LOP3.LUT R2, R2, 0x7ffffffc, RZ, 0xc0, !PT ;  /* 0x7ffffffc02027812 */ /* 0x000fe400078ec0ff */
[----:B------:R-:W-:Y:S01]  /*0e60*/  LOP3.LUT R5, R5, 0xfffffff8, RZ, 0xc0, !PT ;  /* 0xfffffff805057812 */ /* 0x000fe200078ec0ff */
[----:B-1----:R-:W-:Y:S01]  /*0e70*/  ULEA UR38, UR8, UR38, 0x18 ;  /* 0x0000002608267291 */ /* 0x002fe2000f8ec03f */
[----:B------:R-:W-:-:S03]  /*0e80*/  IADD3 R2, R3, -R2, RZ ;  /* 0x8000000203027210 */ /* 0x000fc60007ffe0ff */
[----:B------:R-:W-:Y:S01]  /*0e90*/  ULEA UR8, UR6, UR38, 0x3 ;  /* 0x0000002606087291 */ /* 0x000fe2000f8e183f */
[----:B------:R-:W-:-:S04]  /*0ea0*/  IMAD.IADD R5, R4, 0x1, -R5 ;  /* 0x0000000104057824 */ /* 0x000fc800078e0a05 */
[----:B------:R-:W-:Y:S02]  /*0eb0*/  IMAD R0, R0, 0x10, R5 ;  /* 0x0000001000007824 */ /* 0x000fe400078e0205 */
[----:B------:R-:W-:Y:S02]  /*0ec0*/  IMAD.U32 R5, RZ, RZ, UR37 ;  /* 0x00000025ff057e24 */ /* 0x000fe4000f8e00ff */
[----:B------:R-:W1:Y:S02]  /*0ed0*/  SYNCS.PHASECHK.TRANS64.TRYWAIT P1, [UR8+0x12050], R6 ;  /* 0x01205006ff0075a7 */ /* 0x000e640008020148 */
[----:B-1----:R-:W-:Y:S05]  /*0ee0*/  @!P1 BRA `(.L_x_15) ;  /* 0x000000c0003c9947 */ /* 0x002fea0003800000 */
.L_x_103:
[----:B------:R-:W-:Y:S01]  /*0ef0*/  SHF.L.U32 R7, R2, 0x1, RZ ;  /* 0x0000000102077819 */ /* 0x000fe200000006ff */
[----:B------:R-:W-:Y:S01]  /*0f00*/  IMAD R0, R5, 0x40, R0 ;  /* 0x0000004005007824 */ /* 0x000fe200078e0200 */
[----:B------:R-:W-:Y:S06]  /*0f10*/  @!P0 BRA `(.L_x_16) ;  /* 0x0000000000048947 */ /* 0x000fec0003800000 */
[----:B------:R-:W-:Y:S01]  /*0f20*/  BPT.TRAP 0x1 ;  /* 0x000000040000795c */ /* 0x000fe20000300000 */
.L_x_16:
[----:B------:R-:W-:Y:S01]  /*0f30*/  SHF.L.U32 R9, RZ, 0x1f, RZ ;  /* 0x0000001fff097819 */ /* 0x000fe200000006ff */
[----:B------:R-:W-:Y:S01]  /*0f40*/  UIADD3 UR21, UR38, 0x12090, URZ ;  /* 0x0001209026157890 */ /* 0x000fe2000fffe03f */
[----:B------:R-:W-:Y:S02]  /*0f50*/  ISETP.NE.AND P2, PT, RZ, UR7, PT ;  /* 0x00000007ff007c0c */ /* 0x000fe4000bf45270 */
[----:B------:R-:W2:Y:S02]  /*0f60*/  SYNCS.PHASECHK.TRANS64.TRYWAIT P1, [UR38+0x12000], R9 ;  /* 0x01200009ff0075a7 */ /* 0x000ea40008020166 */
[----:B--2---:R-:W-:Y:S09]  /*0f70*/  @!P1 BRA `(.L_x_17) ;  /* 0x000000c000309947 */ /* 0x004ff20003800000 */
.L_x_104:
[----:B------:R-:W-:Y:S01]  /*0f80*/  ULEA UR20, UR36, UR21, 0x3 ;  /* 0x0000001524147291 */ /* 0x000fe2000f8e183f */
[----:B--2---:R-:W-:-:S04]  /*0f90*/  SEL R2, RZ, 0x1, P2 ;  /* 0x00000001ff027807 */ /* 0x004fc80001000000 */
[----:B------:R-:W-:-:S04]  /*0fa0*/  SHF.L.U32 R2, R2, 0x1f, RZ ;  /* 0x0000001f02027819 */ /* 0x000fc800000006ff */
[----:B------:R-:W2:Y:S02]  /*0fb0*/  SYNCS.PHASECHK.TRANS64.TRYWAIT P1, [UR20+-0x8], R2 ;  /* 0xfffff802ff0075a7 */ /* 0x000ea40008020154 */
[----:B--2---:R-:W-:Y:S05]  /*0fc0*/  @!P1 BRA `(.L_x_18) ;  /* 0x000000c000349947 */ /* 0x004fea0003800000 */
.L_x_105:
[----:B------:R-:W-:Y:S01]  /*0fd0*/  USHF.R.U32.HI UR4, URZ, 0x4, UR38 ;  /* 0x000000043f047899 */ /* 0x000fe20008011626 */
[----:B------:R-:W-:Y:S01]  /*0fe0*/  WARPGROUP.ARRIVE ;  /* 0x00000000000079c5 */ /* 0x000fe20000000000 */
[----:B------:R-:W-:Y:S01]  /*0ff0*/  UIADD3 UR8, UR38, 0x3000, URZ ;  /* 0x0000300026087890 */ /* 0x000fe2000fffe03f */
[C---:B------:R-:W-:Y:S01]  /*1000*/  IADD3 R5, R7.reuse, 0x9, RZ ;  /* 0x0000000907057810 */ /* 0x040fe20007ffe0ff */
[----:B------:R-:W-:Y:S01]  /*1010*/  ULOP3.LUT UR4, UR4, 0x3fff, URZ, 0xc0, !UPT ;  /* 0x00003fff04047892 */ /* 0x000fe2000f8ec03f */
[C---:B------:R-:W-:Y:S01]  /*1020*/  ISETP.GT.AND P2, PT, R0.reuse, R7, PT ;  /* 0x000000070000720c */ /* 0x040fe20003f44270 */
[----:B------:R-:W-:Y:S01]  /*1030*/  USHF.R.U32.HI UR8, URZ, 0x4, UR8 ;  /* 0x000000043f087899 */ /* 0x000fe20008011608 */
[C---:B------:R-:W-:Y:S01]  /*1040*/  ISETP.GE.AND P4, PT, R0.reuse, R5, PT ;  /* 0x000000050000720c */ /* 0x040fe20003f86270 */
[----:B------:R-:W-:Y:S01]  /*1050*/  ULOP3.LUT UR16, UR4, 0x10000, URZ, 0xfc, !UPT ;  /* 0x0001000004107892 */ /* 0x000fe2000f8efc3f */
[C---:B------:R-:W-:Y:S01]  /*1060*/  VIADD R5, R7.reuse, 0x19 ;  /* 0x0000001907057836 */ /* 0x040fe20000000000 */
[----:B------:R-:W-:Y:S01]  /*1070*/  ULOP3.LUT UR4, UR8, 0x3fff, URZ, 0xc0, !UPT ;  /* 0x00003fff08047892 */ /* 0x000fe2000f8ec03f */
[C---:B------:R-:W-:Y:S01]  /*1080*/  VIADD R13, R7.reuse, 0x11 ;  /* 0x00000011070d7836 */ /* 0x040fe20000000000 */
[----:B------:R-:W-:Y:S01]  /*1090*/  UIMAD UR16, UR6, 0x180, UR16 ;  /* 0x00000180061078a4 */ /* 0x000fe2000f8e0210 */
[C---:B-1----:R-:W-:Y:S01]  /*10a0*/  VIADD R3, R7.reuse, 0x8 ;  /* 0x0000000807037836 */ /* 0x042fe20000000000 */
[----:B------:R-:W-:Y:S01]  /*10b0*/  ULOP3.LUT UR6, UR4, 0x10000, URZ, 0xfc, !UPT ;  /* 0x0001000004067892 */ /* 0x000fe2000f8efc3f */
[C---:B------:R-:W-:Y:S01]  /*10c0*/  ISETP.GE.AND P1, PT, R0.reuse, R7, PT ;  /* 0x000000070000720c */ /* 0x040fe20003f26270 */
[----:B------:R-:W-:Y:S01]  /*10d0*/  UMOV UR9, 0xc0000010 ;  /* 0xc000001000097882 */ /* 0x000fe20000000000 */
[----:B------:R-:W-:Y:S01]  /*10e0*/  UMOV UR11, 0xc0000010 ;  /* 0xc0000010000b7882 */ /* 0x000fe20000000000 */
[----:B------:R-:W-:Y:S01]  /*10f0*/  UIADD3 UR12, UR16, 0x80, URZ ;  /* 0x00000080100c7890 */ /* 0x000fe2000fffe03f */
[C---:B------:R-:W-:Y:S01]  /*1100*/  ISETP.GE.AND P5, PT, R0.reuse, R13, PT ;  /* 0x0000000d0000720c */ /* 0x040fe20003fa6270 */
[----:B------:R-:W-:Y:S01]  /*1110*/  UMOV UR8, UR16 ;  /* 0x0000001000087c82 */ /* 0x000fe20008000000 */
[----:B------:R-:W-:Y:S01]  /*1120*/  UMOV UR10, UR6 ;  /* 0x00000006000a7c82 */ /* 0x000fe20008000000 */
[----:B------:R-:W-:Y:S01]  /*1130*/  UIADD3 UR14, UR6, 0x100, URZ ;  /* 0x00000100060e7890 */ /* 0x000fe2000fffe03f */
[----:B------:R-:W-:Y:S01]  /*1140*/  HGMMA.64x128x16.F32.BF16 R24, gdesc[UR8], RZ, !UPT, gsb0 ;  /* 0x01e00000081879f0 */ /* 0x000fe2000c0018ff */
[----:B------:R-:W-:Y:S01]  /*1150*/  UMOV UR13, 0xc0000010 ;  /* 0xc0000010000d7882 */ /* 0x000fe20000000000 */
[----:B------:R-:W-:Y:S01]  /*1160*/  UMOV UR15, 0xc0000010 ;  /* 0xc0000010000f7882 */ /* 0x000fe20000000000 */
[----:B------:R-:W-:Y:S01]  /*1170*/  UIADD3 UR16, UR16, 0x100, URZ ;  /* 0x0000010010107890 */ /* 0x000fe2000fffe03f */
[----:B------:R-:W-:Y:S01]  /*1180*/  ISETP.GE.AND P3, PT, R0, R3, PT ;  /* 0x000000030000720c */ /* 0x000fe20003f66270 */
[----:B------:R-:W-:Y:S01]  /*1190*/  UIADD3 UR18, UR6, 0x200, URZ ;  /* 0x0000020006127890 */ /* 0x000fe2000fffe03f */
[C---:B------:R-:W-:Y:S01]  /*11a0*/  IADD3 R3, R7.reuse, 0x18, RZ ;  /* 0x0000001807037810 */ /* 0x040fe20007ffe0ff */
[----:B------:R-:W-:Y:S01]  /*11b0*/  UMOV UR17, 0xc0000010 ;  /* 0xc000001000117882 */ /* 0x000fe20000000000 */
[----:B------:R-:W-:Y:S01]  /*11c0*/  UMOV UR19, 0xc0000010 ;  /* 0xc000001000137882 */ /* 0x000fe20000000000 */
[----:B------:R-:W-:Y:S01]  /*11d0*/  VIADD R11, R7, 0x10 ;  /* 0x00000010070b7836 */ /* 0x000fe20000000000 */
[----:B------:R-:W-:Y:S01]  /*11e0*/  P2R R12, PR, RZ, 0x1 ;  /* 0x00000001ff0c7803 */ /* 0x000fe20000000000 */
[----:B------:R-:W-:Y:S01]  /*11f0*/  ULDC UR10, c[0x0][0x604] ;  /* 0x00018100000a7ab9 */ /* 0x000fe20000000800 */
[----:B------:R-:W-:-:S02]  /*1200*/  USHF.L.U32 UR7, UR7, 0x3, URZ ;  /* 0x0000000307077899 */ /* 0x000fc4000800063f */
[----:B------:R-:W-:Y:S02]  /*1210*/  ISETP.GE.AND P6, PT, R0, R11, PT ;  /* 0x0000000b0000720c */ /* 0x000fe40003fc6270 */
[----:B------:R-:W-:Y:S01]  /*1220*/  ULOP3.LUT UR7, UR7, 0x8, URZ, 0xc, !UPT ;  /* 0x0000000807077892 */ /* 0x000fe2000f8e0c3f */
[----:B------:R-:W-:Y:S02]  /*1230*/  WARPGROUP.DEPBAR.LE gsb0, 0x0 ;  /* 0x00008000000079c5 */ /* 0x000fe40000010000 */
[----:B------:R-:W-:-:S06]  /*1240*/  WARPGROUP.ARRIVE ;  /* 0x00000000000079c5 */ /* 0x000fcc0000000000 */
[----:B------:R-:W-:Y:S03]  /*1250*/  HGMMA.64x128x16.F32.BF16 R24, gdesc[UR12], R24, gsb0 ;  /* 0x01e000000c1879f0 */ /* 0x000fe60008001818 */
[----:B------:R-:W-:Y:S02]  /*1260*/  WARPGROUP.DEPBAR.LE gsb0, 0x0 ;  /* 0x00008000000079c5 */ /* 0x000fe40000010000 */
[----:B------:R-:W-:-:S07]  /*1270*/  WARPGROUP.ARRIVE ;  /* 0x00000000000079c5 */ /* 0x000fce0000000000 */
[----:B------:R-:W-:Y:S03]  /*1280*/  HGMMA.64x128x16.F32.BF16 R24, gdesc[UR16], R24, gsb0 ;  /* 0x01e00000101879f0 */ /* 0x000fe60008001818 */
[----:B------:R-:W-:Y:S02]  /*1290*/  WARPGROUP.DEPBAR.LE gsb0, 0x0 ;  /* 0x00008000000079c5 */ /* 0x000fe40000010000 */
[----:B------:R-:W-:Y:S02]  /*12a0*/  FSEL R25, R25, -INF , P2 ;  /* 0xff80000019197808 */ /* 0x000fe40001000000 */
[----:B------:R-:W-:Y:S02]  /*12b0*/  FSEL R31, R31, -INF , P2 ;  /* 0xff8000001f1f7808 */ /* 0x000fe40001000000 */
[----:B------:R-:W-:Y:S02]  /*12c0*/  ISETP.GE.AND P2, PT, R0, R5, PT ;  /* 0x000000050000720c */ /* 0x000fe40003f46270 */
[----:B------:R-:W-:-:S02]  /*12d0*/  IADD3 R5, R7, 0x21, RZ ;  /* 0x0000002107057810 */ /* 0x000fc40007ffe0ff */
[----:B------:R-:W-:Y:S02]  /*12e0*/  FSEL R29, R29, -INF , P4 ;  /* 0xff8000001d1d7808 */ /* 0x000fe40002000000 */
[----:B------:R-:W-:Y:S02]  /*12f0*/  FSEL R35, R35, -INF , P4 ;  /* 0xff80000023237808 */ /* 0x000fe40002000000 */
[----:B------:R-:W-:Y:S01]  /*1300*/  ISETP.GE.AND P4, PT, R0, R5, PT ;  /* 0x000000050000720c */ /* 0x000fe20003f86270 */
[----:B------:R-:W-:Y:S01]  /*1310*/  VIADD R5, R7, 0x29 ;  /* 0x0000002907057836 */ /* 0x000fe20000000000 */
[----:B------:R-:W-:Y:S02]  /*1320*/  FSEL R24, R24, -INF , P1 ;  /* 0xff80000018187808 */ /* 0x000fe40000800000 */
[----:B------:R-:W-:Y:S02]  /*1330*/  FSEL R33, R33, -INF , P5 ;  /* 0xff80000021217808 */ /* 0x000fe40002800000 */
[----:B------:R-:W-:-:S02]  /*1340*/  FSEL R39, R39, -INF , P5 ;  /* 0xff80000027277808 */ /* 0x000fc40002800000 */
[----:B------:R-:W-:Y:S02]  /*1350*/  ISETP.GE.AND P5, PT, R0, R5, PT ;  /* 0x000000050000720c */ /* 0x000fe40003fa6270 */
[----:B------:R-:W-:Y:S02]  /*1360*/  FSEL R28, R28, -INF , P3 ;  /* 0xff8000001c1c7808 */ /* 0x000fe40001800000 */
[----:B------:R-:W-:Y:S02]  /*1370*/  FMNMX R5, R24, R25, !PT ;  /* 0x0000001918057209 */ /* 0x000fe40007800000 */
[----:B------:R-:W-:Y:S02]  /*1380*/  FSEL R30, R30, -INF , P1 ;  /* 0xff8000001e1e7808 */ /* 0x000fe40000800000 */
[----:B------:R-:W-:Y:S01]  /*1390*/  ISETP.GE.AND P1, PT, R0, R3, PT ;  /* 0x000000030000720c */ /* 0x000fe20003f26270 */
[----:B------:R-:W-:Y:S01]  /*13a0*/  VIADD R3, R7, 0x20 ;  /* 0x0000002007037836 */ /* 0x000fe20000000000 */
[----:B------:R-:W-:-:S02]  /*13b0*/  FMNMX R2, R28, R5, !PT ;  /* 0x000000051c027209 */ /* 0x000fc40007800000 */
[----:B------:R-:W-:Y:S02]  /*13c0*/  FSEL R34, R34, -INF , P3 ;  /* 0xff80000022227808 */ /* 0x000fe40001800000 */
[----:B------:R-:W-:Y:S01]  /*13d0*/  ISETP.GE.AND P3, PT, R0, R3, PT ;  /* 0x000000030000720c */ /* 0x000fe20003f66270 */
[----:B------:R-:W-:Y:S01]  /*13e0*/  VIADD R3, R7, 0x28 ;  /* 0x0000002807037836 */ /* 0x000fe20000000000 */
[----:B------:R-:W-:Y:S02]  /*13f0*/  FSEL R32, R32, -INF , P6 ;  /* 0xff80000020207808 */ /* 0x000fe40003000000 */
[----:B------:R-:W-:Y:S02]  /*1400*/  FMNMX R5, R29, R2, !PT ;  /* 0x000000021d057209 */ /* 0x000fe40007800000 */
[----:B------:R-:W-:Y:S02]  /*1410*/  FSEL R38, R38, -INF , P6 ;  /* 0xff80000026267808 */ /* 0x000fe40003000000 */
[----:B------:R-:W-:-:S02]  /*1420*/  FMNMX R2, R32, R5, !PT ;  /* 0x0000000520027209 */ /* 0x000fc40007800000 */
[----:B------:R-:W-:Y:S02]  /*1430*/  ISETP.GE.AND P6, PT, R0, R3, PT ;  /* 0x000000030000720c */ /* 0x000fe40003fc6270 */
[----:B------:R-:W-:Y:S02]  /*1440*/  IADD3 R3, R7, 0x30, RZ ;  /* 0x0000003007037810 */ /* 0x000fe40007ffe0ff */
[----:B------:R-:W-:Y:S02]  /*1450*/  FSEL R36, R36, -INF , P1 ;  /* 0xff80000024247808 */ /* 0x000fe40000800000 */
[----:B------:R-:W-:Y:S02]  /*1460*/  FMNMX R5, R33, R2, !PT ;  /* 0x0000000221057209 */ /* 0x000fe40007800000 */
[----:B------:R-:W-:Y:S02]  /*1470*/  FSEL R42, R42, -INF , P1 ;  /* 0xff8000002a2a7808 */ /* 0x000fe40000800000 */
[----:B------:R-:W-:Y:S01]  /*1480*/  ISETP.GE.AND P1, PT, R0, R3, PT ;  /* 0x000000030000720c */ /* 0x000fe20003f26270 */
[----:B------:R-:W-:Y:S01]  /*1490*/  VIADD R3, R7, 0x31 ;  /* 0x0000003107037836 */ /* 0x000fe20000000000 */
[----:B------:R-:W-:-:S02]  /*14a0*/  FSEL R37, R37, -INF , P2 ;  /* 0xff80000025257808 */ /* 0x000fc40001000000 */
[----:B------:R-:W-:Y:S02]  /*14b0*/  FMNMX R2, R36, R5, !PT ;  /* 0x0000000524027209 */ /* 0x000fe40007800000 */
[----:B------:R-:W-:Y:S02]  /*14c0*/  FSEL R43, R43, -INF , P2 ;  /* 0xff8000002b2b7808 */ /* 0x000fe40001000000 */
[----:B------:R-:W-:Y:S02]  /*14d0*/  FSEL R40, R40, -INF , P3 ;  /* 0xff80000028287808 */ /* 0x000fe40001800000 */
[----:B------:R-:W-:Y:S02]  /*14e0*/  FMNMX R5, R37, R2, !PT ;  /* 0x0000000225057209 */ /* 0x000fe40007800000 */
[----:B------:R-:W-:Y:S01]  /*14f0*/  ISETP.GE.AND P2, PT, R0, R3, PT ;  /* 0x000000030000720c */ /* 0x000fe20003f46270 */
[----:B------:R-:W-:Y:S01]  /*1500*/  VIADD R3, R7, 0x38 ;  /* 0x0000003807037836 */ /* 0x000fe20000000000 */
[----:B------:R-:W-:-:S02]  /*1510*/  FSEL R41, R41, -INF , P4 ;  /* 0xff80000029297808 */ /* 0x000fc40002000000 */
[----:B------:R-:W-:Y:S02]  /*1520*/  FMNMX R2, R40, R5, !PT ;  /* 0x0000000528027209 */ /* 0x000fe40007800000 */
[----:B------:R-:W-:Y:S02]  /*1530*/  FSEL R46, R46, -INF , P3 ;  /* 0xff8000002e2e7808 */ /* 0x000fe40001800000 */
[----:B------:R-:W-:Y:S02]  /*1540*/  ISETP.GE.AND P3, PT, R0, R3, PT ;  /* 0x000000030000720c */ /* 0x000fe40003f66270 */
[----:B------:R-:W-:Y:S02]  /*1550*/  IADD3 R3, R7, 0x39, RZ ;  /* 0x0000003907037810 */ /* 0x000fe40007ffe0ff */
[----:B------:R-:W-:Y:S02]  /*1560*/  FSEL R44, R44, -INF , P6 ;  /* 0xff8000002c2c7808 */ /* 0x000fe40003000000 */
        /* <DEDUP_REMOVED lines=14> */
[----:B------:R-:W-:-:S02]  /*1650*/  ISETP.GE.AND P5, PT, R0, R3, PT ;  /* 0x000000030000720c */ /* 0x000fc40003fa6270 */
[----:B------:R-:W-:Y:S02]  /*1660*/  FSEL R52, R52, -INF , P3 ;  /* 0xff80000034347808 */ /* 0x000fe40001800000 */
[----:B------:R-:W-:Y:S02]  /*1670*/  FMNMX R5, R49, R2, !PT ;  /* 0x0000000231057209 */ /* 0x000fe40007800000 */
[----:B------:R-:W-:Y:S02]  /*1680*/  IADD3 R3, R7, 0x48, RZ ;  /* 0x0000004807037810 */ /* 0x000fe40007ffe0ff */
[----:B------:R-:W-:Y:S02]  /*1690*/  FSEL R54, R54, -INF , P1 ;  /* 0xff80000036367808 */ /* 0x000fe40000800000 */
[----:B------:R-:W-:Y:S02]  /*16a0*/  FSEL R53, R53, -INF , P4 ;  /* 0xff80000035357808 */ /* 0x000fe40002000000 */
[----:B------:R-:W-:Y:S01]  /*16b0*/  FMNMX R2, R52, R5, !PT ;  /* 0x0000000534027209 */ /* 0x000fe20007800000 */
[C---:B------:R-:W-:Y:S01]  /*16c0*/  VIADD R5, R7.reuse, 0x59 ;  /* 0x0000005907057836 */ /* 0x040fe20000000000 */
[----:B------:R-:W-:Y:S01]  /*16d0*/  ISETP.GE.AND P1, PT, R0, R3, PT ;  /* 0x000000030000720c */ /* 0x000fe20003f26270 */
[----:B------:R-:W-:Y:S01]  /*16e0*/  VIADD R3, R7, 0x49 ;  /* 0x0000004907037836 */ /* 0x000fe20000000000 */
[----:B------:R-:W-:-:S02]  /*16f0*/  FSEL R56, R56, -INF , P6 ;  /* 0xff80000038387808 */ /* 0x000fc40003000000 */
[----:B------:R-:W-:Y:S02]  /*1700*/  FMNMX R11, R53, R2, !PT ;  /* 0x00000002350b7209 */ /* 0x000fe40007800000 */
[----:B------:R-:W-:Y:S02]  /*1710*/  FSEL R55, R55, -INF , P2 ;  /* 0xff80000037377808 */ /* 0x000fe40001000000 */
[----:B------:R-:W-:Y:S01]  /*1720*/  ISETP.GE.AND P2, PT, R0, R3, PT ;  /* 0x000000030000720c */ /* 0x000fe20003f46270 */
[----:B------:R-:W-:Y:S01]  /*1730*/  VIADD R3, R7, 0x50 ;  /* 0x0000005007037836 */ /* 0x000fe20000000000 */
[----:B------:R-:W-:Y:S02]  /*1740*/  FSEL R57, R57, -INF , P5 ;  /* 0xff80000039397808 */ /* 0x000fe40002800000 */
[----:B------:R-:W-:Y:S02]  /*1750*/  FMNMX R2, R56, R11, !PT ;  /* 0x0000000b38027209 */ /* 0x000fe40007800000 */
[----:B------:R-:W-:-:S02]  /*1760*/  ISETP.GE.AND P0, PT, R0, R5, PT ;  /* 0x000000050000720c */ /* 0x000fc40003f06270 */
[----:B------:R-:W-:Y:S02]  /*1770*/  IADD3 R5, R7, 0x60, RZ ;  /* 0x0000006007057810 */ /* 0x000fe40007ffe0ff */
[----:B------:R-:W-:Y:S02]  /*1780*/  FSEL R58, R58, -INF , P3 ;  /* 0xff8000003a3a7808 */ /* 0x000fe40001800000 */
[----:B------:R-:W-:Y:S02]  /*1790*/  FSEL R60, R60, -INF , P1 ;  /* 0xff8000003c3c7808 */ /* 0x000fe40000800000 */
[----:B------:R-:W-:Y:S02]  /*17a0*/  FMNMX R11, R57, R2, !PT ;  /* 0x00000002390b7209 */ /* 0x000fe40007800000 */
[----:B------:R-:W-:Y:S02]  /*17b0*/  ISETP.GE.AND P3, PT, R0, R3, PT ;  /* 0x000000030000720c */ /* 0x000fe40003f66270 */
[----:B------:R-:W-:-:S02]  /*17c0*/  FSEL R66, R66, -INF , P1 ;  /* 0xff80000042427808 */ /* 0x000fc40000800000 */
[C---:B------:R-:W-:Y:S02]  /*17d0*/  IADD3 R3, R7.reuse, 0x51, RZ ;  /* 0x0000005107037810 */ /* 0x040fe40007ffe0ff */
[----:B------:R-:W-:Y:S01]  /*17e0*/  ISETP.GE.AND P1, PT, R0, R5, PT ;  /* 0x000000050000720c */ /* 0x000fe20003f26270 */
[----:B------:R-:W-:Y:S01]  /*17f0*/  VIADD R5, R7, 0x61 ;  /* 0x0000006107057836 */ /* 0x000fe20000000000 */
[----:B------:R-:W-:Y:S02]  /*1800*/  FSEL R61, R61, -INF , P2 ;  /* 0xff8000003d3d7808 */ /* 0x000fe40001000000 */
[----:B------:R-:W-:Y:S02]  /*1810*/  FMNMX R2, R60, R11, !PT ;  /* 0x0000000b3c027209 */ /* 0x000fe40007800000 */
[----:B------:R-:W-:Y:S02]  /*1820*/  FSEL R59, R59, -INF , P4 ;  /* 0xff8000003b3b7808 */ /* 0x000fe40002000000 */
[----:B------:R-:W-:Y:S01]  /*1830*/  ISETP.GE.AND P4, PT, R0, R3, PT ;  /* 0x000000030000720c */ /* 0x000fe20003f86270 */
[----:B------:R-:W-:Y:S01]  /*1840*/  VIADD R3, R7, 0x58 ;  /* 0x0000005807037836 */ /* 0x000fe20000000000 */
[----:B------:R-:W-:-:S02]  /*1850*/  FSEL R67, R67, -INF , P2 ;  /* 0xff80000043437808 */ /* 0x000fc40001000000 */
[----:B------:R-:W-:Y:S01]  /*1860*/  ISETP.GE.AND P2, PT, R0, R5, PT ;  /* 0x000000050000720c */ /* 0x000fe20003f46270 */
[----:B------:R-:W-:Y:S01]  /*1870*/  VIADD R5, R7, 0x68 ;  /* 0x0000006807057836 */ /* 0x000fe20000000000 */
[----:B------:R-:W-:Y:S02]  /*1880*/  FSEL R64, R64, -INF , P3 ;  /* 0xff80000040407808 */ /* 0x000fe40001800000 */
[----:B------:R-:W-:Y:S02]  /*1890*/  FMNMX R11, R61, R2, !PT ;  /* 0x000000023d0b7209 */ /* 0x000fe40007800000 */
[----:B------:R-:W-:Y:S02]  /*18a0*/  FSEL R62, R62, -INF , P6 ;  /* 0xff8000003e3e7808 */ /* 0x000fe40003000000 */
[----:B------:R-:W-:Y:S02]  /*18b0*/  ISETP.GE.AND P6, PT, R0, R3, PT ;  /* 0x000000030000720c */ /* 0x000fe40003fc6270 */
        /* <DEDUP_REMOVED lines=13> */
[----:B------:R-:W-:-:S02]  /*1990*/  FSEL R84, R84, -INF , P4 ;  /* 0xff80000054547808 */ /* 0x000fc40002000000 */
[----:B------:R-:W-:Y:S02]  /*19a0*/  FMNMX R11, R69, R2, !PT ;  /* 0x00000002450b7209 */ /* 0x000fe40007800000 */
[----:B------:R-:W-:Y:S01]  /*19b0*/  ISETP.GE.AND P4, PT, R0, R5, PT ;  /* 0x000000050000720c */ /* 0x000fe20003f86270 */
[----:B------:R-:W-:Y:S01]  /*19c0*/  VIADD R5, R7, 0x69 ;  /* 0x0000006907057836 */ /* 0x000fe20000000000 */
[----:B------:R-:W-:Y:S02]  /*19d0*/  FSEL R73, R73, -INF , P2 ;  /* 0xff80000049497808 */ /* 0x000fe40001000000 */
[----:B------:R-:W-:Y:S01]  /*19e0*/  FMNMX R2, R72, R11, !PT ;  /* 0x0000000b48027209 */ /* 0x000fe20007800000 */
[----:B------:R-:W-:Y:S01]  /*19f0*/  VIADD R11, R7, 0x71 ;  /* 0x00000071070b7836 */ /* 0x000fe20000000000 */
[----:B------:R-:W-:Y:S02]  /*1a00*/  FSEL R85, R85, -INF , P4 ;  /* 0xff80000055557808 */ /* 0x000fe40002000000 */
[----:B------:R-:W-:-:S02]  /*1a10*/  ISETP.GE.AND P4, PT, R0, R5, PT ;  /* 0x000000050000720c */ /* 0x000fc40003f86270 */
[----:B------:R-:W-:Y:S02]  /*1a20*/  FSEL R76, R76, -INF , P3 ;  /* 0xff8000004c4c7808 */ /* 0x000fe40001800000 */
[----:B------:R-:W-:Y:S02]  /*1a30*/  FMNMX R13, R73, R2, !PT ;  /* 0x00000002490d7209 */ /* 0x000fe40007800000 */
[----:B------:R-:W-:Y:S02]  /*1a40*/  IADD3 R5, R7, 0x70, RZ ;  /* 0x0000007007057810 */ /* 0x000fe40007ffe0ff */
[----:B------:R-:W-:Y:S02]  /*1a50*/  FSEL R63, R63, -INF , P5 ;  /* 0xff8000003f3f7808 */ /* 0x000fe40002800000 */
[----:B------:R-:W-:Y:S02]  /*1a60*/  FSEL R77, R77, -INF , P4 ;  /* 0xff8000004d4d7808 */ /* 0x000fe40002000000 */
[----:B------:R-:W-:-:S02]  /*1a70*/  FMNMX R2, R76, R13, !PT ;  /* 0x0000000d4c027209 */ /* 0x000fc40007800000 */
[----:B------:R-:W-:Y:S02]  /*1a80*/  ISETP.GE.AND P5, PT, R0, R5, PT ;  /* 0x000000050000720c */ /* 0x000fe40003fa6270 */
[----:B------:R-:W-:Y:S02]  /*1a90*/  FMNMX R5, R77, R2, !PT ;  /* 0x000000024d057209 */ /* 0x000fe40007800000 */
[----:B------:R-:W-:Y:S02]  /*1aa0*/  FSEL R80, R80, -INF , P5 ;  /* 0xff80000050507808 */ /* 0x000fe40002800000 */
[----:B------:R-:W-:Y:S02]  /*1ab0*/  ISETP.GE.AND P6, PT, R0, R11, PT ;  /* 0x0000000b0000720c */ /* 0x000fe40003fc6270 */
[----:B------:R-:W-:Y:S02]  /*1ac0*/  FMNMX R2, R80, R5, !PT ;  /* 0x0000000550027209 */ /* 0x000fe40007800000 */
[----:B------:R-:W-:-:S02]  /*1ad0*/  FSEL R81, R81, -INF , P6 ;  /* 0xff80000051517808 */ /* 0x000fc40003000000 */
[----:B------:R-:W-:Y:S02]  /*1ae0*/  P2R R6, PR, RZ, 0x2 ;  /* 0x00000002ff067803 */ /* 0x000fe40000000000 */
[----:B------:R-:W-:Y:S02]  /*1af0*/  FMNMX R5, R81, R2, !PT ;  /* 0x0000000251057209 */ /* 0x000fe40007800000 */
[----:B------:R-:W-:Y:S02]  /*1b00*/  P2R R10, PR, RZ, 0x1 ;  /* 0x00000001ff0a7803 */ /* 0x000fe40000000000 */
[----:B------:R-:W-:Y:S02]  /*1b10*/  FMNMX R2, R84, R5, !PT ;  /* 0x0000000554027209 */ /* 0x000fe40007800000 */
[----:B------:R-:W-:Y:S02]  /*1b20*/  ISETP.GE.AND P0, PT, R0, R3, PT ;  /* 0x000000030000720c */ /* 0x000fe40003f06270 */
[----:B------:R-:W-:-:S02]  /*1b30*/  FMNMX R2, R85, R2, !PT ;  /* 0x0000000255027209 */ /* 0x000fc40007800000 */
[----:B------:R-:W-:Y:S02]  /*1b40*/  FSEL R82, R82, -INF , P3 ;  /* 0xff80000052527808 */ /* 0x000fe40001800000 */
[----:B------:R-:W-:Y:S01]  /*1b50*/  FSEL R83, R83, -INF , P4 ;  /* 0xff80000053537808 */ /* 0x000fe20002000000 */
[----:B------:R-:W1:Y:S01]  /*1b60*/  SHFL.BFLY PT, R5, R2, 0x1, 0x1f ;  /* 0x0c201f0002057f89 */ /* 0x000e6200000e0000 */
[----:B------:R-:W-:Y:S02]  /*1b70*/  FSEL R74, R74, -INF , P0 ;  /* 0xff8000004a4a7808 */ /* 0x000fe40000000000 */
[----:B------:R-:W-:Y:S02]  /*1b80*/  ISETP.NE.AND P0, PT, R10, RZ, PT ;  /* 0x000000ff0a00720c */ /* 0x000fe40003f05270 */
[----:B------:R-:W-:Y:S02]  /*1b90*/  FSEL R79, R79, -INF , P2 ;  /* 0xff8000004f4f7808 */ /* 0x000fe40001000000 */
[----:B------:R-:W-:-:S02]  /*1ba0*/  FSEL R87, R87, -INF , P6 ;  /* 0xff80000057577808 */ /* 0x000fc40003000000 */
[----:B------:R-:W-:Y:S02]  /*1bb0*/  FSEL R86, R86, -INF , P5 ;  /* 0xff80000056567808 */ /* 0x000fe40002800000 */
[----:B------:R-:W-:Y:S02]  /*1bc0*/  FSEL R75, R75, -INF , P0 ;  /* 0xff8000004b4b7808 */ /* 0x000fe40000000000 */
[----:B------:R-:W-:Y:S02]  /*1bd0*/  ISETP.NE.AND P0, PT, R12, RZ, PT ;  /* 0x000000ff0c00720c */ /* 0x000fe40003f05270 */
[----:B-1----:R-:W-:Y:S01]  /*1be0*/  FMNMX R4, R2, R5, !PT ;  /* 0x0000000502047209 */ /* 0x002fe20007800000 */
[----:B------:R-:W-:-:S04]  /*1bf0*/  VIADD R2, R0, 0x8 ;  /* 0x0000000800027836 */ /* 0x000fc80000000000 */
[----:B------:R-:W1:Y:S01]  /*1c00*/  SHFL.BFLY PT, R5, R4, 0x2, 0x1f ;  /* 0x0c401f0004057f89 */ /* 0x000e6200000e0000 */
[CC--:B------:R-:W-:Y:S02]  /*1c10*/  ISETP.GE.AND P3, PT, R2.reuse, R7.reuse, PT ;  /* 0x000000070200720c */ /* 0x0c0fe40003f66270 */
[----:B------:R-:W-:Y:S02]  /*1c20*/  ISETP.GT.AND P4, PT, R2, R7, PT ;  /* 0x000000070200720c */ /* 0x000fe40003f84270 */
[----:B-1----:R-:W-:Y:S02]  /*1c30*/  FMNMX R5, R4, R5, !PT ;  /* 0x0000000504057209 */ /* 0x002fe40007800000 */
[----:B------:R-:W-:Y:S02]  /*1c40*/  FSEL R4, R27, -INF , P4 ;  /* 0xff8000001b047808 */ /* 0x000fe40002000000 */
[----:B------:R-:W-:-:S04]  /*1c50*/  FSETP.NEU.AND P1, PT, R5, -INF , PT ;  /* 0xff8000000500780b */ /* 0x000fc80003f2d000 */
[----:B------:R-:W-:Y:S02]  /*1c60*/  FSEL R3, R5, RZ, P1 ;  /* 0x000000ff05037208 */ /* 0x000fe40000800000 */
[----:B------:R-:W-:-:S03]  /*1c70*/  ISETP.NE.AND P1, PT, R6, RZ, PT ;  /* 0x000000ff0600720c */ /* 0x000fc60003f25270 */
[----:B------:R-:W-:Y:S01]  /*1c80*/  FMUL R16, R3, UR10 ;  /* 0x0000000a03107c20 */ /* 0x000fe20008400000 */
[----:B------:R-:W-:Y:S02]  /*1c90*/  FSEL R78, R78, -INF , P1 ;  /* 0xff8000004e4e7808 */ /* 0x000fe40000800000 */
[----:B------:R-:W-:Y:S01]  /*1ca0*/  FSEL R3, R26, -INF , P3 ;  /* 0xff8000001a037808 */ /* 0x000fe20001800000 */
[--C-:B------:R-:W-:Y:S01]  /*1cb0*/  FFMA R24, R24, UR10, -R16.reuse ;  /* 0x0000000a18187c23 */ /* 0x100fe20008000810 */
[--C-:B------:R-:W-:Y:S01]  /*1cc0*/  FFMA R11, R25, UR10, -R16.reuse ;  /* 0x0000000a190b7c23 */ /* 0x100fe20008000810 */
[--C-:B------:R-:W-:Y:S01]  /*1cd0*/  FFMA R10, R36, UR10, -R16.reuse ;  /* 0x0000000a240a7c23 */ /* 0x100fe20008000810 */
[----:B------:R-:W-:Y:S01]  /*1ce0*/  FMNMX R13, R3, R4, !PT ;  /* 0x00000004030d7209 */ /* 0x000fe20007800000 */
[--C-:B------:R-:W-:Y:S01]  /*1cf0*/  FFMA R28, R28, UR10, -R16.reuse ;  /* 0x0000000a1c1c7c23 */ /* 0x100fe20008000810 */
[----:B------:R-:W-:Y:S01]  /*1d00*/  FSETP.GEU.AND P1, PT, R24, -126, PT ;  /* 0xc2fc00001800780b */ /* 0x000fe20003f2e000 */
        /* <DEDUP_REMOVED lines=12> */
[----:B------:R-:W-:Y:S01]  /*1dd0*/  @!P1 FMUL R24, R24, 0.5 ;  /* 0x3f00000018189820 */ /* 0x000fe20000400000 */
[----:B------:R-:W-:Y:S01]  /*1de0*/  FMNMX R15, R35, R6, !PT ;  /* 0x00000006230f7209 */ /* 0x000fe20007800000 */
[--C-:B------:R-:W-:Y:S01]  /*1df0*/  FFMA R41, R41, UR10, -R16.reuse ;  /* 0x0000000a29297c23 */ /* 0x100fe20008000810 */
[----:B------:R-:W-:Y:S01]  /*1e00*/  FSETP.GEU.AND P6, PT, R33, -126, PT ;  /* 0xc2fc00002100780b */ /* 0x000fe20003fce000 */
[----:B------:R-:W-:Y:S01]  /*1e10*/  @!P2 FMUL R11, R11, 0.5 ;  /* 0x3f0000000b0ba820 */ /* 0x000fe20000400000 */
[----:B------:R-:W-:Y:S01]  /*1e20*/  FMNMX R6, R38, R15, !PT ;  /* 0x0000000f26067209 */ /* 0x000fe20007800000 */
[----:B------:R-:W1:Y:S01]  /*1e30*/  MUFU.EX2 R24, R24 ;  /* 0x0000001800187308 */ /* 0x000e620000000800 */
[----:B------:R-:W-:Y:S01]  /*1e40*/  FSETP.GEU.AND P5, PT, R32, -126, PT ;  /* 0xc2fc00002000780b */ /* 0x000fe20003fae000 */
[----:B------:R-:W-:Y:S01]  /*1e50*/  @!P3 FMUL R28, R28, 0.5 ;  /* 0x3f0000001c1cb820 */ /* 0x000fe20000400000 */
[----:B------:R-:W-:Y:S01]  /*1e60*/  FMNMX R17, R39, R6, !PT ;  /* 0x0000000627117209 */ /* 0x000fe20007800000 */
[--C-:B------:R-:W-:Y:S01]  /*1e70*/  FFMA R45, R45, UR10, -R16.reuse ;  /* 0x0000000a2d2d7c23 */ /* 0x100fe20008000810 */
[--C-:B------:R-:W-:Y:S01]  /*1e80*/  FFMA R49, R49, UR10, -R16.reuse ;  /* 0x0000000a31317c23 */ /* 0x100fe20008000810 */
[----:B------:R-:W-:Y:S01]  /*1e90*/  @!P4 FMUL R29, R29, 0.5 ;  /* 0x3f0000001d1dc820 */ /* 0x000fe20000400000 */
[----:B------:R-:W-:Y:S01]  /*1ea0*/  FMNMX R6, R42, R17, !PT ;  /* 0x000000112a067209 */ /* 0x000fe20007800000 */
[----:B------:R-:W2:Y:S01]  /*1eb0*/  MUFU.EX2 R11, R11 ;  /* 0x0000000b000b7308 */ /* 0x000ea20000000800 */
[--C-:B------:R-:W-:Y:S01]  /*1ec0*/  FFMA R14, R52, UR10, -R16.reuse ;  /* 0x0000000a340e7c23 */ /* 0x100fe20008000810 */
[----:B------:R-:W-:Y:S01]  /*1ed0*/  @!P6 FMUL R33, R33, 0.5 ;  /* 0x3f0000002121e820 */ /* 0x000fe20000400000 */
[----:B------:R-:W-:Y:S01]  /*1ee0*/  FMNMX R17, R43, R6, !PT ;  /* 0x000000062b117209 */ /* 0x000fe20007800000 */
[--C-:B------:R-:W-:Y:S01]  /*1ef0*/  FFMA R53, R53, UR10, -R16.reuse ;  /* 0x0000000a35357c23 */ /* 0x100fe20008000810 */
[--C-:B------:R-:W-:Y:S01]  /*1f00*/  FFMA R12, R44, UR10, -R16.reuse ;  /* 0x0000000a2c0c7c23 */ /* 0x100fe20008000810 */
[----:B------:R-:W-:Y:S01]  /*1f10*/  @!P5 FMUL R32, R32, 0.5 ;  /* 0x3f0000002020d820 */ /* 0x000fe20000400000 */
[----:B------:R-:W-:Y:S01]  /*1f20*/  FMNMX R6, R46, R17, !PT ;  /* 0x000000112e067209 */ /* 0x000fe20007800000 */
[----:B------:R-:W3:Y:S01]  /*1f30*/  MUFU.EX2 R26, R28 ;  /* 0x0000001c001a7308 */ /* 0x000ee20000000800 */
[----:B-1----:R-:W-:Y:S01]  /*1f40*/  @!P1 FMUL R24, R24, R24 ;  /* 0x0000001818189220 */ /* 0x002fe20000400000 */
[----:B------:R-:W-:Y:S01]  /*1f50*/  FSETP.GEU.AND P1, PT, R10, -126, PT ;  /* 0xc2fc00000a00780b */ /* 0x000fe20003f2e000 */
[--C-:B------:R-:W-:Y:S01]  /*1f60*/  FFMA R60, R60, UR10, -R16.reuse ;  /* 0x0000000a3c3c7c23 */ /* 0x100fe20008000810 */
[----:B------:R-:W-:Y:S01]  /*1f70*/  FMNMX R19, R47, R6, !PT ;  /* 0x000000062f137209 */ /* 0x000fe20007800000 */
[--C-:B------:R-:W-:Y:S01]  /*1f80*/  FFMA R61, R61, UR10, -R16.reuse ;  /* 0x0000000a3d3d7c23 */ /* 0x100fe20008000810 */
[--C-:B------:R-:W-:Y:S01]  /*1f90*/  FFMA R65, R65, UR10, -R16.reuse ;  /* 0x0000000a41417c23 */ /* 0x100fe20008000810 */
[--C-:B------:R-:W-:Y:S01]  /*1fa0*/  FFMA R64, R64, UR10, -R16.reuse ;  /* 0x0000000a40407c23 */ /* 0x100fe20008000810 */
[----:B------:R-:W-:Y:S01]  /*1fb0*/  FMNMX R6, R50, R19, !PT ;  /* 0x0000001332067209 */ /* 0x000fe20007800000 */
[----:B------:R-:W1:Y:S01]  /*1fc0*/  MUFU.EX2 R13, R29 ;  /* 0x0000001d000d7308 */ /* 0x000e620000000800 */
[----:B--2---:R-:W-:Y:S01]  /*1fd0*/  @!P2 FMUL R11, R11, R11 ;  /* 0x0000000b0b0ba220 */ /* 0x004fe20000400000 */
[----:B------:R-:W-:Y:S01]  /*1fe0*/  FSETP.GEU.AND P2, PT, R37, -126, PT ;  /* 0xc2fc00002500780b */ /* 0x000fe20003f4e000 */
[--C-:B------:R-:W-:Y:S01]  /*1ff0*/  FFMA R72, R72, UR10, -R16.reuse ;  /* 0x0000000a48487c23 */ /* 0x100fe20008000810 */
[----:B------:R-:W-:Y:S01]  /*2000*/  FMNMX R19, R51, R6, !PT ;  /* 0x0000000633137209 */ /* 0x000fe20007800000 */
[--C-:B------:R-:W-:Y:S01]  /*2010*/  FFMA R56, R56, UR10, -R16.reuse ;  /* 0x0000000a38387c23 */ /* 0x100fe20008000810 */
[----:B------:R-:W-:Y:S01]  /*2020*/  @!P1 FMUL R10, R10, 0.5 ;  /* 0x3f0000000a0a9820 */ /* 0x000fe20000400000 */
[--C-:B------:R-:W-:Y:S01]  /*2030*/  FFMA R69, R69, UR10, -R16.reuse ;  /* 0x0000000a45457c23 */ /* 0x100fe20008000810 */
[----:B------:R-:W-:Y:S01]  /*2040*/  FMNMX R6, R54, R19, !PT ;  /* 0x0000001336067209 */ /* 0x000fe20007800000 */
[----:B------:R-:W2:Y:S01]  /*2050*/  MUFU.EX2 R15, R33 ;  /* 0x00000021000f7308 */ /* 0x000ea20000000800 */
[----:B---3--:R-:W-:Y:S01]  /*2060*/  @!P3 FMUL R26, R26, R26 ;  /* 0x0000001a1a1ab220 */ /* 0x008fe20000400000 */
[----:B------:R-:W-:Y:S01]  /*2070*/  FSETP.GEU.AND P3, PT, R40, -126, PT ;  /* 0xc2fc00002800780b */ /* 0x000fe20003f6e000 */
[--C-:B------:R-:W-:Y:S01]  /*2080*/  FFMA R73, R73, UR10, -R16.reuse ;  /* 0x0000000a49497c23 */ /* 0x100fe20008000810 */
[----:B------:R-:W-:Y:S01]  /*2090*/  FMNMX R21, R55, R6, !PT ;  /* 0x0000000637157209 */ /* 0x000fe20007800000 */
[--C-:B------:R-:W-:Y:S01]  /*20a0*/  FFMA R77, R77, UR10, -R16.reuse ;  /* 0x0000000a4d4d7c23 */ /* 0x100fe20008000810 */
[----:B------:R-:W-:Y:S01]  /*20b0*/  @!P2 FMUL R37, R37, 0.5 ;  /* 0x3f0000002525a820 */ /* 0x000fe20000400000 */
[--C-:B------:R-:W-:Y:S01]  /*20c0*/  FFMA R76, R76, UR10, -R16.reuse ;  /* 0x0000000a4c4c7c23 */ /* 0x100fe20008000810 */
[----:B------:R-:W3:Y:S01]  /*20d0*/  MUFU.EX2 R10, R10 ;  /* 0x0000000a000a7308 */ /* 0x000ee20000000800 */
[----:B------:R-:W-:Y:S01]  /*20e0*/  FMNMX R6, R58, R21, !PT ;  /* 0x000000153a067209 */ /* 0x000fe20007800000 */
[----:B-1----:R-:W-:Y:S01]  /*20f0*/  @!P4 FMUL R13, R13, R13 ;  /* 0x0000000d0d0dc220 */ /* 0x002fe20000400000 */
[----:B------:R-:W-:Y:S01]  /*2100*/  FSETP.GEU.AND P4, PT, R41, -126, PT ;  /* 0xc2fc00002900780b */ /* 0x000fe20003f8e000 */
[--C-:B------:R-:W-:Y:S01]  /*2110*/  FFMA R81, R81, UR10, -R16.reuse ;  /* 0x0000000a51517c23 */ /* 0x100fe20008000810 */
[----:B------:R-:W-:Y:S01]  /*2120*/  FMNMX R21, R59, R6, !PT ;  /* 0x000000063b157209 */ /* 0x000fe20007800000 */
[--C-:B------:R-:W-:Y:S01]  /*2130*/  FFMA R68, R68, UR10, -R16.reuse ;  /* 0x0000000a44447c23 */ /* 0x100fe20008000810 */
[----:B------:R-:W-:Y:S01]  /*2140*/  @!P3 FMUL R40, R40, 0.5 ;  /* 0x3f0000002828b820 */ /* 0x000fe20000400000 */
[----:B------:R-:W1:Y:S01]  /*2150*/  MUFU.EX2 R17, R37 ;  /* 0x0000002500117308 */ /* 0x000e620000000800 */
[----:B------:R-:W-:Y:S01]  /*2160*/  FMNMX R6, R62, R21, !PT ;  /* 0x000000153e067209 */ /* 0x000fe20007800000 */
[----:B--2---:R-:W-:Y:S01]  /*2170*/  @!P6 FMUL R15, R15, R15 ;  /* 0x0000000f0f0fe220 */ /* 0x004fe20000400000 */
[----:B------:R-:W-:Y:S01]  /*2180*/  FSETP.GEU.AND P6, PT, R45, -126, PT ;  /* 0xc2fc00002d00780b */ /* 0x000fe20003fce000 */
[--C-:B------:R-:W-:Y:S01]  /*2190*/  FFMA R80, R80, UR10, -R16.reuse ;  /* 0x0000000a50507c23 */ /* 0x100fe20008000810 */
[----:B------:R-:W-:Y:S01]  /*21a0*/  FMNMX R23, R63, R6, !PT ;  /* 0x000000063f177209 */ /* 0x000fe20007800000 */
[----:B------:R-:W-:-:S02]  /*21b0*/  FFMA R84, R84, UR10, -R16 ;  /* 0x0000000a54547c23 */ /* 0x000fc40008000810 */
[----:B------:R-:W-:Y:S01]  /*21c0*/  @!P4 FMUL R41, R41, 0.5 ;  /* 0x3f0000002929c820 */ /* 0x000fe20000400000 */
[----:B---3--:R-:W-:Y:S01]  /*21d0*/  @!P1 FMUL R10, R10, R10 ;  /* 0x0000000a0a0a9220 */ /* 0x008fe20000400000 */
[----:B------:R-:W-:Y:S01]  /*21e0*/  FSETP.GEU.AND P1, PT, R36, -126, PT ;  /* 0xc2fc00002400780b */ /* 0x000fe20003f2e000 */
[----:B------:R-:W2:Y:S01]  /*21f0*/  MUFU.EX2 R28, R32 ;  /* 0x00000020001c7308 */ /* 0x000ea20000000800 */
[----:B------:R-:W-:-:S04]  /*2200*/  FMNMX R6, R66, R23, !PT ;  /* 0x0000001742067209 */ /* 0x000fc80007800000 */
[----:B------:R-:W-:Y:S01]  /*2210*/  FMNMX R23, R67, R6, !PT ;  /* 0x0000000643177209 */ /* 0x000fe20007800000 */
[----:B------:R-:W-:Y:S01]  /*2220*/  @!P6 FMUL R45, R45, 0.5 ;  /* 0x3f0000002d2de820 */ /* 0x000fe20000400000 */
[----:B-1----:R-:W-:Y:S01]  /*2230*/  @!P2 FMUL R17, R17, R17 ;  /* 0x000000111111a220 */ /* 0x002fe20000400000 */
[----:B------:R1:W3:Y:S01]  /*2240*/  MUFU.EX2 R32, R40 ;  /* 0x0000002800207308 */ /* 0x0002e20000000800 */
[----:B------:R-:W-:Y:S02]  /*2250*/  FMNMX R6, R70, R23, !PT ;  /* 0x0000001746067209 */ /* 0x000fe40007800000 */
[----:B------:R-:W-:Y:S01]  /*2260*/  FSETP.GEU.AND P2, PT, R49, -126, PT ;  /* 0xc2fc00003100780b */ /* 0x000fe20003f4e000 */
[----:B------:R-:W-:Y:S01]  /*2270*/  @!P1 FMUL R36, R36, 0.5 ;  /* 0x3f00000024249820 */ /* 0x000fe20000400000 */
[----:B------:R-:W-:-:S03]  /*2280*/  FMNMX R25, R71, R6, !PT ;  /* 0x0000000647197209 */ /* 0x000fc60007800000 */
[----:B------:R-:W4:Y:S01]  /*2290*/  MUFU.EX2 R19, R41 ;  /* 0x0000002900137308 */ /* 0x000f220000000800 */
[----:B------:R-:W-:Y:S01]  /*22a0*/  FMNMX R6, R74, R25, !PT ;  /* 0x000000194a067209 */ /* 0x000fe20007800000 */
[----:B--2---:R-:W-:Y:S01]  /*22b0*/  @!P5 FMUL R28, R28, R28 ;  /* 0x0000001c1c1cd220 */ /* 0x004fe20000400000 */
[----:B------:R-:W-:Y:S01]  /*22c0*/  FSETP.GEU.AND P5, PT, R12, -126, PT ;  /* 0xc2fc00000c00780b */ /* 0x000fe20003fae000 */
[--C-:B-1----:R-:W-:Y:S01]  /*22d0*/  FFMA R40, R57, UR10, -R16.reuse ;  /* 0x0000000a39287c23 */ /* 0x102fe20008000810 */
[----:B------:R-:W-:Y:S01]  /*22e0*/  FMNMX R25, R75, R6, !PT ;  /* 0x000000064b197209 */ /* 0x000fe20007800000 */
[----:B------:R-:W-:Y:S02]  /*22f0*/  FFMA R16, R85, UR10, -R16 ;  /* 0x0000000a55107c23 */ /* 0x000fe40008000810 */
[----:B------:R-:W1:Y:S01]  /*2300*/  MUFU.EX2 R36, R36 ;  /* 0x0000002400247308 */ /* 0x000e620000000800 */
[----:B------:R-:W-:Y:S01]  /*2310*/  FMNMX R6, R78, R25, !PT ;  /* 0x000000194e067209 */ /* 0x000fe20007800000 */
[----:B---3--:R-:W-:Y:S01]  /*2320*/  @!P3 FMUL R32, R32, R32 ;  /* 0x000000202020b220 */ /* 0x008fe20000400000 */
[----:B------:R-:W-:Y:S01]  /*2330*/  FSETP.GEU.AND P3, PT, R14, -126, PT ;  /* 0xc2fc00000e00780b */ /* 0x000fe20003f6e000 */
[----:B------:R-:W-:Y:S01]  /*2340*/  @!P2 FMUL R49, R49, 0.5 ;  /* 0x3f0000003131a820 */ /* 0x000fe20000400000 */
[----:B------:R-:W-:-:S03]  /*2350*/  FMNMX R27, R79, R6, !PT ;  /* 0x000000064f1b7209 */ /* 0x000fc60007800000 */
[----:B------:R-:W2:Y:S01]  /*2360*/  MUFU.EX2 R21, R45 ;  /* 0x0000002d00157308 */ /* 0x000ea20000000800 */
[----:B----4-:R-:W-:Y:S01]  /*2370*/  @!P4 FMUL R19, R19, R19 ;  /* 0x000000131313c220 */ /* 0x010fe20000400000 */
[----:B------:R-:W-:Y:S01]  /*2380*/  FSETP.GEU.AND P4, PT, R53, -126, PT ;  /* 0xc2fc00003500780b */ /* 0x000fe20003f8e000 */
[----:B------:R-:W-:Y:S01]  /*2390*/  @!P5 FMUL R12, R12, 0.5 ;  /* 0x3f0000000c0cd820 */ /* 0x000fe20000400000 */
[----:B------:R-:W-:-:S04]  /*23a0*/  FMNMX R6, R82, R27, !PT ;  /* 0x0000001b52067209 */ /* 0x000fc80007800000 */
[----:B------:R-:W-:Y:S01]  /*23b0*/  FMNMX R29, R83, R6, !PT ;  /* 0x00000006531d7209 */ /* 0x000fe20007800000 */
[----:B-1----:R-:W-:Y:S01]  /*23c0*/  @!P1 FMUL R36, R36, R36 ;  /* 0x0000002424249220 */ /* 0x002fe20000400000 */
[----:B------:R-:W-:Y:S01]  /*23d0*/  FSETP.GEU.AND P1, PT, R60, -126, PT ;  /* 0xc2fc00003c00780b */ /* 0x000fe20003f2e000 */
[----:B------:R-:W-:Y:S01]  /*23e0*/  @!P3 FMUL R14, R14, 0.5 ;  /* 0x3f0000000e0eb820 */ /* 0x000fe20000400000 */
[----:B------:R-:W-:Y:S01]  /*23f0*/  FMNMX R6, R86, R29, !PT ;  /* 0x0000001d56067209 */ /* 0x000fe20007800000 */
[----:B------:R-:W1:Y:S02]  /*2400*/  MUFU.EX2 R23, R49 ;  /* 0x0000003100177308 */ /* 0x000e640000000800 */
[----:B------:R-:W-:Y:S01]  /*2410*/  @!P4 FMUL R53, R53, 0.5 ;  /* 0x3f0000003535c820 */ /* 0x000fe20000400000 */
[----:B------:R-:W-:Y:S01]  /*2420*/  FMNMX R6, R87, R6, !PT ;  /* 0x0000000657067209 */ /* 0x000fe20007800000 */
[----:B--2---:R-:W-:Y:S01]  /*2430*/  @!P6 FMUL R21, R21, R21 ;  /* 0x000000151515e220 */ /* 0x004fe20000400000 */
[----:B------:R-:W-:-:S03]  /*2440*/  FSETP.GEU.AND P6, PT, R40, -126, PT ;  /* 0xc2fc00002800780b */ /* 0x000fc60003fce000 */
[----:B------:R-:W2:Y:S01]  /*2450*/  MUFU.EX2 R25, R53 ;  /* 0x0000003500197308 */ /* 0x000ea20000000800 */
[----:B------:R-:W3:Y:S01]  /*2460*/  SHFL.BFLY PT, R33, R6, 0x1, 0x1f ;  /* 0x0c201f0006217f89 */ /* 0x000ee200000e0000 */
[----:B------:R-:W-:-:S06]  /*2470*/  @!P1 FMUL R60, R60, 0.5 ;  /* 0x3f0000003c3c9820 */ /* 0x000fcc0000400000 */
[----:B------:R-:W4:Y:S01]  /*2480*/  MUFU.EX2 R14, R14 ;  /* 0x0000000e000e7308 */ /* 0x000f220000000800 */
[----:B-1----:R-:W-:Y:S01]  /*2490*/  @!P2 FMUL R23, R23, R23 ;  /* 0x000000171717a220 */ /* 0x002fe20000400000 */
[----:B------:R-:W-:Y:S01]  /*24a0*/  @!P6 FMUL R40, R40, 0.5 ;  /* 0x3f0000002828e820 */ /* 0x000fe20000400000 */
[----:B------:R-:W-:-:S05]  /*24b0*/  FSETP.GEU.AND P2, PT, R61, -126, PT ;  /* 0xc2fc00003d00780b */ /* 0x000fca0003f4e000 */
[----:B------:R-:W1:Y:S01]  /*24c0*/  MUFU.EX2 R29, R60 ;  /* 0x0000003c001d7308 */ /* 0x000e620000000800 */
[----:B--2---:R-:W-:Y:S01]  /*24d0*/  @!P4 FMUL R25, R25, R25 ;  /* 0x000000191919c220 */ /* 0x004fe20000400000 */
[----:B------:R-:W-:-:S06]  /*24e0*/  FSETP.GEU.AND P4, PT, R65, -126, PT ;  /* 0xc2fc00004100780b */ /* 0x000fcc0003f8e000 */
[----:B------:R-:W2:Y:S01]  /*24f0*/  MUFU.EX2 R12, R12 ;  /* 0x0000000c000c7308 */ /* 0x000ea20000000800 */
[----:B----4-:R-:W-:Y:S01]  /*2500*/  @!P3 FMUL R14, R14, R14 ;  /* 0x0000000e0e0eb220 */ /* 0x010fe20000400000 */
[----:B------:R-:W-:Y:S01]  /*2510*/  FSETP.GEU.AND P3, PT, R64, -126, PT ;  /* 0xc2fc00004000780b */ /* 0x000fe20003f6e000 */
[----:B------:R-:W-:Y:S01]  /*2520*/  @!P2 FMUL R61, R61, 0.5 ;  /* 0x3f0000003d3da820 */ /* 0x000fe20000400000 */
[----:B---3--:R-:W-:-:S03]  /*2530*/  FMNMX R6, R6, R33, !PT ;  /* 0x0000002106067209 */ /* 0x008fc60007800000 */
[----:B------:R-:W-:Y:S01]  /*2540*/  @!P4 FMUL R65, R65, 0.5 ;  /* 0x3f0000004141c820 */ /* 0x000fe20000400000 */
[----:B------:R-:W3:Y:S01]  /*2550*/  MUFU.EX2 R40, R40 ;  /* 0x0000002800287308 */ /* 0x000ee20000000800 */
[----:B-1----:R-:W-:Y:S01]  /*2560*/  @!P1 FMUL R29, R29, R29 ;  /* 0x0000001d1d1d9220 */ /* 0x002fe20000400000 */
[----:B------:R-:W-:Y:S01]  /*2570*/  FSETP.GEU.AND P1, PT, R72, -126, PT ;  /* 0xc2fc00004800780b */ /* 0x000fe20003f2e000 */
[----:B------:R-:W1:Y:S04]  /*2580*/  SHFL.BFLY PT, R33, R6, 0x2, 0x1f ;  /* 0x0c401f0006217f89 */ /* 0x000e6800000e0000 */
[----:B------:R-:W-:Y:S01]  /*2590*/  @!P3 FMUL R64, R64, 0.5 ;  /* 0x3f0000004040b820 */ /* 0x000fe20000400000 */
[----:B------:R-:W4:Y:S01]  /*25a0*/  MUFU.EX2 R18, R61 ;  /* 0x0000003d00127308 */ /* 0x000f220000000800 */
[----:B--2---:R-:W-:Y:S01]  /*25b0*/  @!P5 FMUL R12, R12, R12 ;  /* 0x0000000c0c0cd220 */ /* 0x004fe20000400000 */
[----:B------:R-:W-:-:S05]  /*25c0*/  FSETP.GEU.AND P5, PT, R56, -126, PT ;  /* 0xc2fc00003800780b */ /* 0x000fca0003fae000 */
[----:B------:R-:W-:Y:S01]  /*25d0*/  @!P1 FMUL R72, R72, 0.5 ;  /* 0x3f00000048489820 */ /* 0x000fe20000400000 */
[----:B------:R-:W2:Y:S01]  /*25e0*/  MUFU.EX2 R44, R65 ;  /* 0x00000041002c7308 */ /* 0x000ea20000000800 */
[----:B---3--:R-:W-:Y:S01]  /*25f0*/  @!P6 FMUL R40, R40, R40 ;  /* 0x000000282828e220 */ /* 0x008fe20000400000 */
[----:B------:R-:W-:-:S05]  /*2600*/  FSETP.GEU.AND P6, PT, R69, -126, PT ;  /* 0xc2fc00004500780b */ /* 0x000fca0003fce000 */
[----:B------:R-:W-:Y:S01]  /*2610*/  @!P5 FMUL R56, R56, 0.5 ;  /* 0x3f0000003838d820 */ /* 0x000fe20000400000 */
[----:B------:R-:W3:Y:S01]  /*2620*/  MUFU.EX2 R37, R64 ;  /* 0x0000004000257308 */ /* 0x000ee20000000800 */
[----:B----4-:R-:W-:Y:S01]  /*2630*/  @!P2 FMUL R18, R18, R18 ;  /* 0x000000121212a220 */ /* 0x010fe20000400000 */
[----:B------:R-:W-:Y:S02]  /*2640*/  FSETP.GEU.AND P2, PT, R73, -126, PT ;  /* 0xc2fc00004900780b */ /* 0x000fe40003f4e000 */
[----:B-1----:R-:W-:-:S03]  /*2650*/  FMNMX R6, R6, R33, !PT ;  /* 0x0000002106067209 */ /* 0x002fc60007800000 */
[----:B------:R-:W-:Y:S01]  /*2660*/  @!P6 FMUL R69, R69, 0.5 ;  /* 0x3f0000004545e820 */ /* 0x000fe20000400000 */
[----:B------:R-:W1:Y:S01]  /*2670*/  MUFU.EX2 R45, R72 ;  /* 0x00000048002d7308 */ /* 0x000e620000000800 */
        /* <DEDUP_REMOVED lines=8> */
[----:B-1----:R-:W-:Y:S01]  /*2700*/  @!P1 FMUL R45, R45, R45 ;  /* 0x0000002d2d2d9220 */ /* 0x002fe20000400000 */
[----:B------:R-:W-:-:S05]  /*2710*/  FSETP.GEU.AND P1, PT, R81, -126, PT ;  /* 0xc2fc00005100780b */ /* 0x000fca0003f2e000 */
[----:B------:R-:W-:Y:S01]  /*2720*/  @!P3 FMUL R76, R76, 0.5 ;  /* 0x3f0000004c4cb820 */ /* 0x000fe20000400000 */
[----:B------:R-:W1:Y:S01]  /*2730*/  MUFU.EX2 R48, R73 ;  /* 0x0000004900307308 */ /* 0x000e620000000800 */
[----:B--2---:R-:W-:Y:S01]  /*2740*/  @!P5 FMUL R27, R27, R27 ;  /* 0x0000001b1b1bd220 */ /* 0x004fe20000400000 */
[----:B------:R-:W-:-:S05]  /*2750*/  FSETP.GEU.AND P5, PT, R68, -126, PT ;  /* 0xc2fc00004400780b */ /* 0x000fca0003fae000 */
[----:B------:R-:W-:Y:S01]  /*2760*/  @!P1 FMUL R81, R81, 0.5 ;  /* 0x3f00000051519820 */ /* 0x000fe20000400000 */
[----:B------:R-:W2:Y:S01]  /*2770*/  MUFU.EX2 R22, R77 ;  /* 0x0000004d00167308 */ /* 0x000ea20000000800 */
[----:B---3--:R-:W-:Y:S01]  /*2780*/  @!P6 FMUL R20, R20, R20 ;  /* 0x000000141414e220 */ /* 0x008fe20000400000 */
[----:B------:R-:W-:-:S04]  /*2790*/  FSETP.NEU.AND P6, PT, R6, -INF , PT ;  /* 0xff8000000600780b */ /* 0x000fc80003fcd000 */
[----:B------:R-:W-:Y:S01]  /*27a0*/  FSEL R52, R6, RZ, P6 ;  /* 0x000000ff06347208 */ /* 0x000fe20003000000 */
[----:B------:R-:W-:Y:S01]  /*27b0*/  @!P5 FMUL R68, R68, 0.5 ;  /* 0x3f0000004444d820 */ /* 0x000fe20000400000 */
[----:B------:R-:W3:Y:S01]  /*27c0*/  MUFU.EX2 R49, R76 ;  /* 0x0000004c00317308 */ /* 0x000ee20000000800 */
[----:B-1----:R-:W-:Y:S01]  /*27d0*/  @!P2 FMUL R48, R48, R48 ;  /* 0x000000303030a220 */ /* 0x002fe20000400000 */
[----:B------:R-:W-:Y:S01]  /*27e0*/  FSETP.GEU.AND P2, PT, R16, -126, PT ;  /* 0xc2fc00001000780b */ /* 0x000fe20003f4e000 */
[----:B------:R-:W-:Y:S01]  /*27f0*/  FMUL R56, R52, UR10 ;  /* 0x0000000a34387c20 */ /* 0x000fe20008400000 */
[----:B------:R-:W-:-:S03]  /*2800*/  FSETP.GEU.AND P6, PT, R84, -126, PT ;  /* 0xc2fc00005400780b */ /* 0x000fc60003fce000 */
[--C-:B------:R-:W-:Y:S01]  /*2810*/  FFMA R4, R4, UR10, -R56.reuse ;  /* 0x0000000a04047c23 */ /* 0x100fe20008000838 */
[----:B------:R-:W1:Y:S01]  /*2820*/  MUFU.EX2 R52, R81 ;  /* 0x0000005100347308 */ /* 0x000e620000000800 */
[--C-:B------:R-:W-:Y:S01]  /*2830*/  FFMA R3, R3, UR10, -R56.reuse ;  /* 0x0000000a03037c23 */ /* 0x100fe20008000838 */
[--C-:B------:R-:W-:Y:S01]  /*2840*/  FFMA R57, R31, UR10, -R56.reuse ;  /* 0x0000000a1f397c23 */ /* 0x100fe20008000838 */
[----:B--2---:R-:W-:Y:S01]  /*2850*/  @!P4 FMUL R22, R22, R22 ;  /* 0x000000161616c220 */ /* 0x004fe20000400000 */
[----:B------:R-:W-:Y:S01]  /*2860*/  FSETP.GEU.AND P4, PT, R4, -126, PT ;  /* 0xc2fc00000400780b */ /* 0x000fe20003f8e000 */
[--C-:B------:R-:W-:Y:S01]  /*2870*/  FFMA R61, R35, UR10, -R56.reuse ;  /* 0x0000000a233d7c23 */ /* 0x100fe20008000838 */
[--C-:B------:R-:W-:Y:S01]  /*2880*/  FFMA R38, R38, UR10, -R56.reuse ;  /* 0x0000000a26267c23 */ /* 0x100fe20008000838 */
[----:B------:R-:W-:Y:S01]  /*2890*/  @!P2 FMUL R16, R16, 0.5 ;  /* 0x3f0000001010a820 */ /* 0x000fe20000400000 */
[----:B------:R-:W2:Y:S01]  /*28a0*/  MUFU.EX2 R41, R68 ;  /* 0x0000004400297308 */ /* 0x000ea20000000800 */
[----:B---3--:R-:W-:Y:S01]  /*28b0*/  @!P3 FMUL R49, R49, R49 ;  /* 0x000000313131b220 */ /* 0x008fe20000400000 */
[----:B------:R-:W-:Y:S01]  /*28c0*/  FSETP.GEU.AND P3, PT, R3, -126, PT ;  /* 0xc2fc00000300780b */ /* 0x000fe20003f6e000 */
[----:B------:R-:W-:Y:S01]  /*28d0*/  @!P6 FMUL R84, R84, 0.5 ;  /* 0x3f0000005454e820 */ /* 0x000fe20000400000 */
[--C-:B------:R-:W-:Y:S01]  /*28e0*/  FFMA R34, R34, UR10, -R56.reuse ;  /* 0x0000000a22227c23 */ /* 0x100fe20008000838 */
[--C-:B------:R-:W-:Y:S01]  /*28f0*/  FFMA R30, R30, UR10, -R56.reuse ;  /* 0x0000000a1e1e7c23 */ /* 0x100fe20008000838 */
[--C-:B------:R-:W-:Y:S01]  /*2900*/  FFMA R50, R50, UR10, -R56.reuse ;  /* 0x0000000a32327c23 */ /* 0x100fe20008000838 */
[--C-:B------:R-:W-:Y:S01]  /*2910*/  FFMA R46, R46, UR10, -R56.reuse ;  /* 0x0000000a2e2e7c23 */ /* 0x100fe20008000838 */
[----:B------:R-:W3:Y:S01]  /*2920*/  MUFU.EX2 R16, R16 ;  /* 0x0000001000107308 */ /* 0x000ee20000000800 */
[----:B-1----:R-:W-:Y:S01]  /*2930*/  @!P1 FMUL R52, R52, R52 ;  /* 0x0000003434349220 */ /* 0x002fe20000400000 */
[----:B------:R-:W-:Y:S01]  /*2940*/  FSETP.GEU.AND P1, PT, R57, -126, PT ;  /* 0xc2fc00003900780b */ /* 0x000fe20003f2e000 */
[----:B------:R-:W-:Y:S01]  /*2950*/  @!P4 FMUL R4, R4, 0.5 ;  /* 0x3f0000000404c820 */ /* 0x000fe20000400000 */
[--C-:B------:R-:W-:Y:S01]  /*2960*/  FFMA R42, R42, UR10, -R56.reuse ;  /* 0x0000000a2a2a7c23 */ /* 0x100fe20008000838 */
[--C-:B------:R-:W-:Y:S01]  /*2970*/  FFMA R63, R63, UR10, -R56.reuse ;  /* 0x0000000a3f3f7c23 */ /* 0x100fe20008000838 */
[--C-:B------:R-:W-:Y:S01]  /*2980*/  FFMA R67, R67, UR10, -R56.reuse ;  /* 0x0000000a43437c23 */ /* 0x100fe20008000838 */
[----:B------:R-:W-:Y:S01]  /*2990*/  @!P3 FMUL R3, R3, 0.5 ;  /* 0x3f0000000303b820 */ /* 0x000fe20000400000 */
[----:B------:R1:W4:Y:S01]  /*29a0*/  MUFU.EX2 R60, R4 ;  /* 0x00000004003c7308 */ /* 0x0003220000000800 */
[----:B--2---:R-:W-:Y:S01]  /*29b0*/  @!P5 FMUL R41, R41, R41 ;  /* 0x000000292929d220 */ /* 0x004fe20000400000 */
[----:B------:R-:W-:Y:S01]  /*29c0*/  FSETP.GEU.AND P5, PT, R80, -126, PT ;  /* 0xc2fc00005000780b */ /* 0x000fe20003fae000 */
[--C-:B------:R-:W-:Y:S01]  /*29d0*/  FFMA R54, R54, UR10, -R56.reuse ;  /* 0x0000000a36367c23 */ /* 0x100fe20008000838 */
[--C-:B------:R-:W-:Y:S01]  /*29e0*/  FFMA R59, R59, UR10, -R56.reuse ;  /* 0x0000000a3b3b7c23 */ /* 0x100fe20008000838 */
[--C-:B------:R-:W-:Y:S01]  /*29f0*/  FFMA R75, R75, UR10, -R56.reuse ;  /* 0x0000000a4b4b7c23 */ /* 0x100fe20008000838 */
[--C-:B------:R-:W-:Y:S01]  /*2a00*/  FFMA R83, R83, UR10, -R56.reuse ;  /* 0x0000000a53537c23 */ /* 0x100fe20008000838 */
[----:B------:R-:W-:Y:S01]  /*2a10*/  @!P1 FMUL R57, R57, 0.5 ;  /* 0x3f00000039399820 */ /* 0x000fe20000400000 */
[----:B------:R2:W5:Y:S01]  /*2a20*/  MUFU.EX2 R31, R3 ;  /* 0x00000003001f7308 */ /* 0x0005620000000800 */
[--C-:B-1----:R-:W-:Y:S01]  /*2a30*/  FFMA R4, R43, UR10, -R56.reuse ;  /* 0x0000000a2b047c23 */ /* 0x102fe20008000838 */
[----:B---3--:R-:W-:Y:S01]  /*2a40*/  @!P2 FMUL R16, R16, R16 ;  /* 0x000000101010a220 */ /* 0x008fe20000400000 */
[----:B------:R-:W-:Y:S01]  /*2a50*/  FSETP.GEU.AND P2, PT, R61, -126, PT ;  /* 0xc2fc00003d00780b */ /* 0x000fe20003f4e000 */
[--C-:B------:R-:W-:Y:S01]  /*2a60*/  FFMA R78, R78, UR10, -R56.reuse ;  /* 0x0000000a4e4e7c23 */ /* 0x100fe20008000838 */
[--C-:B------:R-:W-:Y:S01]  /*2a70*/  FFMA R86, R86, UR10, -R56.reuse ;  /* 0x0000000a56567c23 */ /* 0x100fe20008000838 */
[--C-:B------:R-:W-:Y:S01]  /*2a80*/  FFMA R71, R71, UR10, -R56.reuse ;  /* 0x0000000a47477c23 */ /* 0x100fe20008000838 */
[----:B------:R-:W-:Y:S01]  /*2a90*/  @!P5 FMUL R80, R80, 0.5 ;  /* 0x3f0000005050d820 */ /* 0x000fe20000400000 */
[----:B------:R-:W1:Y:S01]  /*2aa0*/  MUFU.EX2 R64, R57 ;  /* 0x0000003900407308 */ /* 0x000e620000000800 */
[--C-:B--2---:R-:W-:Y:S01]  /*2ab0*/  FFMA R3, R39, UR10, -R56.reuse ;  /* 0x0000000a27037c23 */ /* 0x104fe20008000838 */
[----:B----4-:R-:W-:Y:S01]  /*2ac0*/  @!P4 FMUL R60, R60, R60 ;  /* 0x0000003c3c3cc220 */ /* 0x010fe20000400000 */
[----:B------:R-:W-:Y:S01]  /*2ad0*/  FFMA R79, R79, UR10, -R56 ;  /* 0x0000000a4f4f7c23 */ /* 0x000fe20008000838 */
[----:B------:R-:W-:-:S02]  /*2ae0*/  FADD R65, R23, R52 ;  /* 0x0000003417417221 */ /* 0x000fc40000000000 */
[----:B------:R-:W-:Y:S02]  /*2af0*/  FSETP.GEU.AND P4, PT, R3, -126, PT ;  /* 0xc2fc00000300780b */ /* 0x000fe40003f8e000 */
[----:B------:R-:W2:Y:S01]  /*2b00*/  MUFU.EX2 R53, R84 ;  /* 0x0000005400357308 */ /* 0x000ea20000000800 */
[----:B-----5:R-:W-:Y:S01]  /*2b10*/  @!P3 FMUL R31, R31, R31 ;  /* 0x0000001f1f1fb220 */ /* 0x020fe20000400000 */
[----:B------:R-:W-:Y:S01]  /*2b20*/  FSETP.GEU.AND P3, PT, R38, -126, PT ;  /* 0xc2fc00002600780b */ /* 0x000fe20003f6e000 */
[----:B------:R-:W-:-:S05]  /*2b30*/  @!P2 FMUL R61, R61, 0.5 ;  /* 0x3f0000003d3da820 */ /* 0x000fca0000400000 */
[----:B------:R-:W3:Y:S01]  /*2b40*/  MUFU.EX2 R33, R80 ;  /* 0x0000005000217308 */ /* 0x000ee20000000800 */
[----:B-1----:R-:W-:Y:S01]  /*2b50*/  @!P1 FMUL R64, R64, R64 ;  /* 0x0000004040409220 */ /* 0x002fe20000400000 */
[----:B------:R-:W-:Y:S01]  /*2b60*/  FSETP.GEU.AND P1, PT, R4, -126, PT ;  /* 0xc2fc00000400780b */ /* 0x000fe20003f2e000 */
[----:B------:R-:W-:-:S04]  /*2b70*/  @!P4 FMUL R3, R3, 0.5 ;  /* 0x3f0000000303c820 */ /* 0x000fc80000400000 */
[----:B------:R-:W-:Y:S01]  /*2b80*/  @!P3 FMUL R38, R38, 0.5 ;  /* 0x3f0000002626b820 */ /* 0x000fe20000400000 */
[----:B------:R1:W4:Y:S01]  /*2b90*/  MUFU.EX2 R68, R61 ;  /* 0x0000003d00447308 */ /* 0x0003220000000800 */
[----:B--2---:R-:W-:Y:S01]  /*2ba0*/  @!P6 FMUL R53, R53, R53 ;  /* 0x000000353535e220 */ /* 0x004fe20000400000 */
[----:B------:R-:W-:-:S05]  /*2bb0*/  FSETP.GEU.AND P6, PT, R34, -126, PT ;  /* 0xc2fc00002200780b */ /* 0x000fca0003fce000 */
[----:B------:R-:W-:Y:S01]  /*2bc0*/  @!P1 FMUL R4, R4, 0.5 ;  /* 0x3f00000004049820 */ /* 0x000fe20000400000 */
[----:B------:R2:W5:Y:S01]  /*2bd0*/  MUFU.EX2 R72, R3 ;  /* 0x0000000300487308 */ /* 0x0005620000000800 */
[----:B---3--:R-:W-:Y:S01]  /*2be0*/  @!P5 FMUL R33, R33, R33 ;  /* 0x000000212121d220 */ /* 0x008fe20000400000 */
[----:B------:R-:W-:-:S03]  /*2bf0*/  FSETP.GEU.AND P5, PT, R30, -126, PT ;  /* 0xc2fc00001e00780b */ /* 0x000fc60003fae000 */
[----:B-1----:R-:W-:Y:S01]  /*2c00*/  FADD R61, R36, R33 ;  /* 0x00000021243d7221 */ /* 0x002fe20000000000 */
[----:B------:R-:W-:Y:S01]  /*2c10*/  F2FP.BF16.F32.PACK_AB R52, R52, R33 ;  /* 0x000000213434723e */ /* 0x000fe200000010ff */
[----:B------:R-:W-:Y:S01]  /*2c20*/  @!P6 FMUL R34, R34, 0.5 ;  /* 0x3f0000002222e820 */ /* 0x000fe20000400000 */
[----:B------:R-:W1:Y:S01]  /*2c30*/  MUFU.EX2 R43, R38 ;  /* 0x00000026002b7308 */ /* 0x000e620000000800 */
[----:B--2---:R-:W-:Y:S01]  /*2c40*/  FFMA R3, R51, UR10, -R56 ;  /* 0x0000000a33037c23 */ /* 0x004fe20008000838 */
[----:B----4-:R-:W-:Y:S01]  /*2c50*/  @!P2 FMUL R68, R68, R68 ;  /* 0x000000444444a220 */ /* 0x010fe20000400000 */
[----:B------:R-:W-:-:S04]  /*2c60*/  F2FP.BF16.F32.PACK_AB R36, R23, R36 ;  /* 0x000000241724723e */ /* 0x000fc800000010ff */
[----:B------:R-:W-:Y:S01]  /*2c70*/  @!P5 FMUL R30, R30, 0.5 ;  /* 0x3f0000001e1ed820 */ /* 0x000fe20000400000 */
[----:B------:R2:W3:Y:S01]  /*2c80*/  MUFU.EX2 R76, R4 ;  /* 0x00000004004c7308 */ /* 0x0004e20000000800 */
[----:B-----5:R-:W-:Y:S01]  /*2c90*/  @!P4 FMUL R72, R72, R72 ;  /* 0x000000484848c220 */ /* 0x020fe20000400000 */
[----:B------:R-:W-:-:S06]  /*2ca0*/  FSETP.GEU.AND P4, PT, R3, -126, PT ;  /* 0xc2fc00000300780b */ /* 0x000fcc0003f8e000 */
[----:B------:R4:W5:Y:S01]  /*2cb0*/  MUFU.EX2 R39, R34 ;  /* 0x0000002200277308 */ /* 0x0009620000000800 */
[----:B--2---:R-:W-:Y:S01]  /*2cc0*/  FFMA R4, R55, UR10, -R56 ;  /* 0x0000000a37047c23 */ /* 0x004fe20008000838 */
[----:B-1----:R-:W-:Y:S01]  /*2cd0*/  @!P3 FMUL R43, R43, R43 ;  /* 0x0000002b2b2bb220 */ /* 0x002fe20000400000 */
[----:B------:R-:W-:-:S04]  /*2ce0*/  FSETP.GEU.AND P3, PT, R50, -126, PT ;  /* 0xc2fc00003200780b */ /* 0x000fc80003f6e000 */
[----:B------:R-:W-:Y:S01]  /*2cf0*/  @!P4 FMUL R3, R3, 0.5 ;  /* 0x3f0000000303c820 */ /* 0x000fe20000400000 */
[----:B------:R1:W2:Y:S01]  /*2d00*/  MUFU.EX2 R35, R30 ;  /* 0x0000001e00237308 */ /* 0x0002a20000000800 */
[----:B---3--:R-:W-:Y:S01]  /*2d10*/  @!P1 FMUL R76, R76, R76 ;  /* 0x0000004c4c4c9220 */ /* 0x008fe20000400000 */
[----:B------:R-:W-:Y:S01]  /*2d20*/  FSETP.GEU.AND P1, PT, R4, -126, PT ;  /* 0xc2fc00000400780b */ /* 0x000fe20003f2e000 */
[----:B----4-:R-:W-:-:S05]  /*2d30*/  FFMA R34, R58, UR10, -R56 ;  /* 0x0000000a3a227c23 */ /* 0x010fca0008000838 */
[----:B------:R-:W-:Y:S01]  /*2d40*/  @!P3 FMUL R50, R50, 0.5 ;  /* 0x3f0000003232b820 */ /* 0x000fe20000400000 */
[----:B-1----:R-:W-:Y:S01]  /*2d50*/  FFMA R30, R47, UR10, -R56 ;  /* 0x0000000a2f1e7c23 */ /* 0x002fe20008000838 */
[----:B-----5:R-:W-:Y:S01]  /*2d60*/  @!P6 FMUL R39, R39, R39 ;  /* 0x000000272727e220 */ /* 0x020fe20000400000 */
[----:B------:R-:W-:Y:S01]  /*2d70*/  FSETP.GEU.AND P6, PT, R46, -126, PT ;  /* 0xc2fc00002e00780b */ /* 0x000fe20003fce000 */
[----:B------:R1:W3:Y:S02]  /*2d80*/  MUFU.EX2 R58, R3 ;  /* 0x00000003003a7308 */ /* 0x0002e40000000800 */
[----:B------:R-:W-:Y:S01]  /*2d90*/  FSETP.GEU.AND P2, PT, R30, -126, PT ;  /* 0xc2fc00001e00780b */ /* 0x000fe20003f4e000 */
[----:B------:R-:W-:Y:S01]  /*2da0*/  @!P1 FMUL R4, R4, 0.5 ;  /* 0x3f00000004049820 */ /* 0x000fe20000400000 */
[----:B--2---:R-:W-:Y:S01]  /*2db0*/  @!P5 FMUL R35, R35, R35 ;  /* 0x000000232323d220 */ /* 0x004fe20000400000 */
[----:B------:R-:W-:-:S03]  /*2dc0*/  FSETP.GEU.AND P5, PT, R42, -126, PT ;  /* 0xc2fc00002a00780b */ /* 0x000fc60003fae000 */
[----:B------:R-:W2:Y:S01]  /*2dd0*/  MUFU.EX2 R55, R50 ;  /* 0x0000003200377308 */ /* 0x000ea20000000800 */
[----:B-1----:R-:W-:-:S03]  /*2de0*/  FFMA R3, R66, UR10, -R56 ;  /* 0x0000000a42037c23 */ /* 0x002fc60008000838 */
[----:B------:R-:W-:-:S03]  /*2df0*/  @!P6 FMUL R46, R46, 0.5 ;  /* 0x3f0000002e2ee820 */ /* 0x000fc60000400000 */
[----:B------:R-:W-:Y:S01]  /*2e00*/  @!P2 FMUL R30, R30, 0.5 ;  /* 0x3f0000001e1ea820 */ /* 0x000fe20000400000 */
[----:B------:R-:W1:Y:S01]  /*2e10*/  MUFU.EX2 R51, R46 ;  /* 0x0000002e00337308 */ /* 0x000e620000000800 */
[----:B---3--:R-:W-:Y:S01]  /*2e20*/  @!P4 FMUL R58, R58, R58 ;  /* 0x0000003a3a3ac220 */ /* 0x008fe20000400000 */
[----:B------:R-:W-:Y:S01]  /*2e30*/  FSETP.GEU.AND P4, PT, R63, -126, PT ;  /* 0xc2fc00003f00780b */ /* 0x000fe20003f8e000 */
[----:B------:R-:W-:-:S05]  /*2e40*/  @!P5 FMUL R42, R42, 0.5 ;  /* 0x3f0000002a2ad820 */ /* 0x000fca0000400000 */
[----:B------:R3:W4:Y:S01]  /*2e50*/  MUFU.EX2 R80, R30 ;  /* 0x0000001e00507308 */ /* 0x0007220000000800 */
[----:B--2---:R-:W-:-:S06]  /*2e60*/  @!P3 FMUL R55, R55, R55 ;  /* 0x000000373737b220 */ /* 0x004fcc0000400000 */
[----:B------:R-:W-:Y:S01]  /*2e70*/  @!P4 FMUL R63, R63, 0.5 ;  /* 0x3f0000003f3fc820 */ /* 0x000fe20000400000 */
[----:B------:R-:W2:Y:S01]  /*2e80*/  MUFU.EX2 R47, R42 ;  /* 0x0000002a002f7308 */ /* 0x000ea20000000800 */
[----:B---3--:R-:W-:Y:S01]  /*2e90*/  FFMA R30, R62, UR10, -R56 ;  /* 0x0000000a3e1e7c23 */ /* 0x008fe20008000838 */
[----:B-1----:R-:W-:Y:S01]  /*2ea0*/  @!P6 FMUL R51, R51, R51 ;  /* 0x000000333333e220 */ /* 0x002fe20000400000 */
[----:B------:R-:W-:-:S03]  /*2eb0*/  FSETP.GEU.AND P6, PT, R34, -126, PT ;  /* 0xc2fc00002200780b */ /* 0x000fc60003fce000 */
[----:B------:R-:W-:Y:S02]  /*2ec0*/  FSETP.GEU.AND P3, PT, R30, -126, PT ;  /* 0xc2fc00001e00780b */ /* 0x000fe40003f6e000 */
[----:B------:R1:W3:Y:S01]  /*2ed0*/  MUFU.EX2 R62, R4 ;  /* 0x00000004003e7308 */ /* 0x0002e20000000800 */
[----:B----4-:R-:W-:Y:S01]  /*2ee0*/  @!P2 FMUL R80, R80, R80 ;  /* 0x000000505050a220 */ /* 0x010fe20000400000 */
[----:B------:R-:W-:-:S06]  /*2ef0*/  FSETP.GEU.AND P2, PT, R59, -126, PT ;  /* 0xc2fc00003b00780b */ /* 0x000fcc0003f4e000 */
[----:B------:R-:W-:Y:S01]  /*2f00*/  @!P6 FMUL R34, R34, 0.5 ;  /* 0x3f0000002222e820 */ /* 0x000fe20000400000 */
[----:B--2---:R-:W-:Y:S01]  /*2f10*/  @!P5 FMUL R47, R47, R47 ;  /* 0x0000002f2f2fd220 */ /* 0x004fe20000400000 */
[----:B------:R-:W-:Y:S01]  /*2f20*/  FSETP.GEU.AND P5, PT, R54, -126, PT ;  /* 0xc2fc00003600780b */ /* 0x000fe20003fae000 */
[----:B------:R-:W-:Y:S01]  /*2f30*/  @!P3 FMUL R30, R30, 0.5 ;  /* 0x3f0000001e1eb820 */ /* 0x000fe20000400000 */
[----:B------:R2:W4:Y:S01]  /*2f40*/  MUFU.EX2 R84, R34 ;  /* 0x0000002200547308 */ /* 0x0005220000000800 */
[----:B-1----:R-:W-:Y:S01]  /*2f50*/  FFMA R4, R70, UR10, -R56 ;  /* 0x0000000a46047c23 */ /* 0x002fe20008000838 */
[----:B------:R-:W-:Y:S01]  /*2f60*/  F2FP.BF16.F32.PACK_AB R33, R76, R47 ;  /* 0x0000002f4c21723e */ /* 0x000fe200000010ff */
[----:B------:R-:W-:Y:S01]  /*2f70*/  @!P2 FMUL R59, R59, 0.5 ;  /* 0x3f0000003b3ba820 */ /* 0x000fe20000400000 */
[----:B---3--:R-:W-:Y:S01]  /*2f80*/  @!P1 FMUL R62, R62, R62 ;  /* 0x0000003e3e3e9220 */ /* 0x008fe20000400000 */
[----:B------:R-:W-:-:S03]  /*2f90*/  FSETP.GEU.AND P1, PT, R67, -126, PT ;  /* 0xc2fc00004300780b */ /* 0x000fc60003f2e000 */
[----:B------:R1:W3:Y:S01]  /*2fa0*/  MUFU.EX2 R66, R30 ;  /* 0x0000001e00427308 */ /* 0x0002e20000000800 */
[----:B--2---:R-:W-:Y:S02]  /*2fb0*/  FFMA R34, R74, UR10, -R56 ;  /* 0x0000000a4a227c23 */ /* 0x004fe40008000838 */
[----:B------:R-:W-:-:S05]  /*2fc0*/  @!P5 FMUL R54, R54, 0.5 ;  /* 0x3f0000003636d820 */ /* 0x000fca0000400000 */
[----:B------:R-:W2:Y:S01]  /*2fd0*/  MUFU.EX2 R63, R63 ;  /* 0x0000003f003f7308 */ /* 0x000ea20000000800 */
[--C-:B-1----:R-:W-:Y:S01]  /*2fe0*/  FFMA R30, R82, UR10, -R56.reuse ;  /* 0x0000000a521e7c23 */ /* 0x102fe20008000838 */
[----:B----4-:R-:W-:Y:S01]  /*2ff0*/  @!P6 FMUL R84, R84, R84 ;  /* 0x000000545454e220 */ /* 0x010fe20000400000 */
[----:B------:R-:W-:Y:S01]  /*3000*/  @!P1 FMUL R67, R67, 0.5 ;  /* 0x3f00000043439820 */ /* 0x000fe20000400000 */
[----:B------:R-:W-:Y:S01]  /*3010*/  FSETP.GEU.AND P6, PT, R34, -126, PT ;  /* 0xc2fc00002200780b */ /* 0x000fe20003fce000 */
[----:B------:R-:W-:-:S03]  /*3020*/  FFMA R56, R87, UR10, -R56 ;  /* 0x0000000a57387c23 */ /* 0x000fc60008000838 */
[----:B------:R-:W1:Y:S01]  /*3030*/  MUFU.EX2 R57, R54 ;  /* 0x0000003600397308 */ /* 0x000e620000000800 */
[----:B---3--:R-:W-:Y:S01]  /*3040*/  @!P3 FMUL R66, R66, R66 ;  /* 0x000000424242b220 */ /* 0x008fe20000400000 */
[----:B------:R-:W-:-:S06]  /*3050*/  FSETP.GEU.AND P3, PT, R75, -126, PT ;  /* 0xc2fc00004b00780b */ /* 0x000fcc0003f6e000 */
[----:B------:R-:W3:Y:S01]  /*3060*/  MUFU.EX2 R67, R67 ;  /* 0x0000004300437308 */ /* 0x000ee20000000800 */
[----:B--2---:R-:W-:Y:S01]  /*3070*/  @!P4 FMUL R63, R63, R63 ;  /* 0x0000003f3f3fc220 */ /* 0x004fe20000400000 */
[----:B------:R-:W-:Y:S01]  /*3080*/  FSETP.GEU.AND P4, PT, R30, -126, PT ;  /* 0xc2fc00001e00780b */ /* 0x000fe20003f8e000 */
[----:B------:R-:W-:-:S04]  /*3090*/  @!P6 FMUL R34, R34, 0.5 ;  /* 0x3f0000002222e820 */ /* 0x000fc80000400000 */
[----:B------:R-:W-:Y:S01]  /*30a0*/  @!P3 FMUL R75, R75, 0.5 ;  /* 0x3f0000004b4bb820 */ /* 0x000fe20000400000 */
[----:B------:R-:W2:Y:S01]  /*30b0*/  MUFU.EX2 R59, R59 ;  /* 0x0000003b003b7308 */ /* 0x000ea20000000800 */
[----:B-1----:R-:W-:Y:S01]  /*30c0*/  @!P5 FMUL R57, R57, R57 ;  /* 0x000000393939d220 */ /* 0x002fe20000400000 */
[----:B------:R-:W-:-:S05]  /*30d0*/  FSETP.GEU.AND P5, PT, R3, -126, PT ;  /* 0xc2fc00000300780b */ /* 0x000fca0003fae000 */
[----:B------:R-:W-:Y:S01]  /*30e0*/  @!P4 FMUL R30, R30, 0.5 ;  /* 0x3f0000001e1ec820 */ /* 0x000fe20000400000 */
[----:B------:R1:W4:Y:S01]  /*30f0*/  MUFU.EX2 R82, R34 ;  /* 0x0000002200527308 */ /* 0x0003220000000800 */
[----:B---3--:R-:W-:Y:S01]  /*3100*/  @!P1 FMUL R67, R67, R67 ;  /* 0x0000004343439220 */ /* 0x008fe20000400000 */
[----:B------:R-:W-:-:S03]  /*3110*/  FSETP.GEU.AND P1, PT, R83, -126, PT ;  /* 0xc2fc00005300780b */ /* 0x000fc60003f2e000 */
[----:B------:R-:W-:Y:S02]  /*3120*/  FADD R54, R68, R67 ;  /* 0x0000004344367221 */ /* 0x000fe40000000000 */
[----:B------:R-:W-:Y:S01]  /*3130*/  @!P5 FMUL R3, R3, 0.5 ;  /* 0x3f0000000303d820 */ /* 0x000fe20000400000 */
[----:B------:R3:W5:Y:S01]  /*3140*/  MUFU.EX2 R88, R30 ;  /* 0x0000001e00587308 */ /* 0x0007620000000800 */
[----:B--2---:R-:W-:Y:S01]  /*3150*/  @!P2 FMUL R59, R59, R59 ;  /* 0x0000003b3b3ba220 */ /* 0x004fe20000400000 */
[----:B------:R-:W-:Y:S01]  /*3160*/  FSETP.GEU.AND P2, PT, R4, -126, PT ;  /* 0xc2fc00000400780b */ /* 0x000fe20003f4e000 */
[----:B-1----:R-:W-:Y:S01]  /*3170*/  FADD R34, R19, R48 ;  /* 0x0000003013227221 */ /* 0x002fe20000000000 */
[----:B------:R-:W-:-:S03]  /*3180*/  F2FP.BF16.F32.PACK_AB R48, R48, R45 ;  /* 0x0000002d3030723e */ /* 0x000fc600000010ff */
[----:B------:R-:W-:Y:S01]  /*3190*/  @!P1 FMUL R83, R83, 0.5 ;  /* 0x3f00000053539820 */ /* 0x000fe20000400000 */
[----:B------:R1:W2:Y:S01]  /*31a0*/  MUFU.EX2 R70, R3 ;  /* 0x0000000300467308 */ /* 0x0002a20000000800 */
[----:B----4-:R-:W-:Y:S01]  /*31b0*/  @!P6 FMUL R82, R82, R82 ;  /* 0x000000525252e220 */ /* 0x010fe20000400000 */
[----:B------:R-:W-:Y:S01]  /*31c0*/  FSETP.GEU.AND P6, PT, R78, -126, PT ;  /* 0xc2fc00004e00780b */ /* 0x000fe20003fce000 */
[----:B---3--:R-:W-:Y:S01]  /*31d0*/  FADD R30, R32, R45 ;  /* 0x0000002d201e7221 */ /* 0x008fe20000000000 */
[----:B------:R-:W-:-:S03]  /*31e0*/  F2FP.BF16.F32.PACK_AB R32, R19, R32 ;  /* 0x000000201320723e */ /* 0x000fc600000010ff */
[----:B------:R-:W-:Y:S01]  /*31f0*/  @!P2 FMUL R4, R4, 0.5 ;  /* 0x3f0000000404a820 */ /* 0x000fe20000400000 */
[----:B------:R-:W3:Y:S01]  /*3200*/  MUFU.EX2 R75, R75 ;  /* 0x0000004b004b7308 */ /* 0x000ee20000000800 */
[----:B-----5:R-:W-:Y:S01]  /*3210*/  @!P4 FMUL R88, R88, R88 ;  /* 0x000000585858c220 */ /* 0x020fe20000400000 */
[----:B------:R-:W-:Y:S01]  /*3220*/  FSETP.GEU.AND P4, PT, R86, -126, PT ;  /* 0xc2fc00005600780b */ /* 0x000fe20003f8e000 */
[----:B-1----:R-:W-:Y:S01]  /*3230*/  FADD R3, R24, R27 ;  /* 0x0000001b18037221 */ /* 0x002fe20000000000 */
[----:B------:R-:W-:Y:S01]  /*3240*/  F2FP.BF16.F32.PACK_AB R24, R11, R24 ;  /* 0x000000180b18723e */ /* 0x000fe200000010ff */
[----:B------:R-:W-:Y:S02]  /*3250*/  FADD R85, R55, R88 ;  /* 0x0000005837557221 */ /* 0x000fe40000000000 */
[----:B------:R-:W-:Y:S01]  /*3260*/  @!P6 FMUL R78, R78, 0.5 ;  /* 0x3f0000004e4ee820 */ /* 0x000fe20000400000 */
[----:B------:R-:W1:Y:S01]  /*3270*/  MUFU.EX2 R83, R83 ;  /* 0x0000005300537308 */ /* 0x000e620000000800 */
[----:B--2---:R-:W-:Y:S01]  /*3280*/  @!P5 FMUL R70, R70, R70 ;  /* 0x000000464646d220 */ /* 0x004fe20000400000 */
[----:B------:R-:W-:Y:S01]  /*3290*/  FSETP.GEU.AND P5, PT, R71, -126, PT ;  /* 0xc2fc00004700780b */ /* 0x000fe20003fae000 */
[----:B------:R-:W-:Y:S01]  /*32a0*/  FADD R38, R3, R30 ;  /* 0x0000001e03267221 */ /* 0x000fe20000000000 */
[----:B------:R-:W-:Y:S01]  /*32b0*/  FADD R30, R15, R44 ;  /* 0x0000002c0f1e7221 */ /* 0x000fe20000000000 */
[----:B------:R-:W-:Y:S01]  /*32c0*/  FADD R3, R11, R40 ;  /* 0x000000280b037221 */ /* 0x000fe20000000000 */
[----:B------:R-:W-:Y:S01]  /*32d0*/  FADD R50, R39, R70 ;  /* 0x0000004627327221 */ /* 0x000fe20000000000 */
[----:B------:R-:W-:Y:S01]  /*32e0*/  @!P4 FMUL R86, R86, 0.5 ;  /* 0x3f0000005656c820 */ /* 0x000fe20000400000 */
[----:B------:R2:W4:Y:S01]  /*32f0*/  MUFU.EX2 R74, R4 ;  /* 0x00000004004a7308 */ /* 0x0005220000000800 */
[----:B---3--:R-:W-:Y:S01]  /*3300*/  @!P3 FMUL R75, R75, R75 ;  /* 0x0000004b4b4bb220 */ /* 0x008fe20000400000 */
[----:B------:R-:W-:Y:S01]  /*3310*/  FSETP.GEU.AND P3, PT, R79, -126, PT ;  /* 0xc2fc00004f00780b */ /* 0x000fe20003f6e000 */
[----:B------:R-:W-:Y:S01]  /*3320*/  FADD R73, R30, R65 ;  /* 0x000000411e497221 */ /* 0x000fe20000000000 */
[----:B------:R-:W-:Y:S01]  /*3330*/  FADD R42, R3, R34 ;  /* 0x00000022032a7221 */ /* 0x000fe20000000000 */
[----:B------:R-:W-:Y:S01]  /*3340*/  FADD R30, R17, R20 ;  /* 0x00000014111e7221 */ /* 0x000fe20000000000 */
[----:B------:R-:W-:Y:S01]  /*3350*/  FADD R65, R25, R16 ;  /* 0x0000001019417221 */ /* 0x000fe20000000000 */
[----:B------:R-:W-:Y:S01]  /*3360*/  @!P5 FMUL R71, R71, 0.5 ;  /* 0x3f0000004747d820 */ /* 0x000fe20000400000 */
[----:B------:R-:W3:Y:S01]  /*3370*/  MUFU.EX2 R78, R78 ;  /* 0x0000004e004e7308 */ /* 0x000ee20000000800 */
[----:B-1----:R-:W-:Y:S01]  /*3380*/  @!P1 FMUL R83, R83, R83 ;  /* 0x0000005353539220 */ /* 0x002fe20000400000 */
[----:B------:R-:W-:Y:S01]  /*3390*/  FSETP.GEU.AND P1, PT, R56, -126, PT ;  /* 0xc2fc00003800780b */ /* 0x000fe20003f2e000 */
[----:B--2---:R-:W-:Y:S01]  /*33a0*/  FADD R4, R28, R37 ;  /* 0x000000251c047221 */ /* 0x004fe20000000000 */
[----:B------:R-:W-:Y:S01]  /*33b0*/  FADD R3, R13, R18 ;  /* 0x000000120d037221 */ /* 0x000fe20000000000 */
[----:B------:R-:W-:Y:S01]  /*33c0*/  FADD R34, R21, R22 ;  /* 0x0000001615227221 */ /* 0x000fe20000000000 */
[----:B------:R-:W-:Y:S01]  /*33d0*/  FADD R30, R30, R65 ;  /* 0x000000411e1e7221 */ /* 0x000fe20000000000 */
[----:B------:R-:W-:Y:S01]  /*33e0*/  FADD R69, R4, R61 ;  /* 0x0000003d04457221 */ /* 0x000fe20000000000 */
[----:B------:R-:W-:Y:S01]  /*33f0*/  FADD R4, R26, R29 ;  /* 0x0000001d1a047221 */ /* 0x000fe20000000000 */
[----:B------:R-:W-:Y:S01]  /*3400*/  FADD R61, R12, R49 ;  /* 0x000000310c3d7221 */ /* 0x000fe20000000000 */
[----:B------:R-:W-:Y:S01]  /*3410*/  @!P3 FMUL R79, R79, 0.5 ;  /* 0x3f0000004f4fb820 */ /* 0x000fe20000400000 */
[----:B------:R-:W1:Y:S01]  /*3420*/  MUFU.EX2 R86, R86 ;  /* 0x0000005600567308 */ /* 0x000e620000000800 */
[----:B------:R-:W-:Y:S01]  /*3430*/  FADD R3, R3, R34 ;  /* 0x0000002203037221 */ /* 0x000fe20000000000 */
[----:B------:R-:W-:Y:S01]  /*3440*/  FADD R46, R4, R61 ;  /* 0x0000003d042e7221 */ /* 0x000fe20000000000 */
[----:B------:R-:W-:Y:S01]  /*3450*/  FADD R61, R14, R53 ;  /* 0x000000350e3d7221 */ /* 0x000fe20000000000 */
[----:B------:R-:W-:Y:S01]  /*3460*/  FADD R4, R10, R41 ;  /* 0x000000290a047221 */ /* 0x000fe20000000000 */
[----:B------:R-:W-:Y:S01]  /*3470*/  @!P1 FMUL R56, R56, 0.5 ;  /* 0x3f00000038389820 */ /* 0x000fe20000400000 */
[----:B------:R-:W-:Y:S01]  /*3480*/  FADD R65, R47, R82 ;  /* 0x000000522f417221 */ /* 0x000fe20000000000 */
[----:B------:R-:W-:Y:S01]  /*3490*/  FADD R34, R60, R59 ;  /* 0x0000003b3c227221 */ /* 0x000fe20000000000 */
[----:B------:R-:W-:Y:S01]  /*34a0*/  FADD R77, R4, R61 ;  /* 0x0000003d044d7221 */ /* 0x000fe20000000000 */
[----:B------:R-:W2:Y:S01]  /*34b0*/  MUFU.EX2 R71, R71 ;  /* 0x0000004700477308 */ /* 0x000ea20000000800 */
[----:B------:R-:W-:Y:S01]  /*34c0*/  FADD R4, R31, R84 ;  /* 0x000000541f047221 */ /* 0x000fe20000000000 */
[----:B------:R-:W-:Y:S01]  /*34d0*/  FADD R81, R76, R75 ;  /* 0x0000004b4c517221 */ /* 0x000fe20000000000 */
[----:B------:R-:W-:Y:S01]  /*34e0*/  FADD R87, R58, R83 ;  /* 0x000000533a577221 */ /* 0x000fe20000000000 */
[----:B----4-:R-:W-:Y:S01]  /*34f0*/  @!P2 FMUL R74, R74, R74 ;  /* 0x0000004a4a4aa220 */ /* 0x010fe20000400000 */
[----:B---3--:R-:W-:Y:S01]  /*3500*/  @!P6 FMUL R78, R78, R78 ;  /* 0x0000004e4e4ee220 */ /* 0x008fe20000400000 */
[----:B------:R-:W-:Y:S01]  /*3510*/  FADD R89, R4, R65 ;  /* 0x0000004104597221 */ /* 0x000fe20000000000 */
[----:B------:R-:W-:Y:S01]  /*3520*/  FADD R90, R50, R85 ;  /* 0x00000055325a7221 */ /* 0x000fe20000000000 */
[----:B------:R-:W3:Y:S01]  /*3530*/  MUFU.EX2 R79, R79 ;  /* 0x0000004f004f7308 */ /* 0x000ee20000000800 */
[----:B-1----:R-:W-:Y:S01]  /*3540*/  @!P4 FMUL R86, R86, R86 ;  /* 0x000000565656c220 */ /* 0x002fe20000400000 */
[----:B------:R-:W-:Y:S01]  /*3550*/  FADD R91, R54, R87 ;  /* 0x00000057365b7221 */ /* 0x000fe20000000000 */
[----:B------:R-:W-:Y:S01]  /*3560*/  FADD R4, R35, R66 ;  /* 0x0000004223047221 */ /* 0x000fe20000000000 */
[----:B------:R-:W-:Y:S01]  /*3570*/  FADD R65, R51, R78 ;  /* 0x0000004e33417221 */ /* 0x000fe20000000000 */
[----:B------:R-:W-:Y:S01]  /*3580*/  FADD R50, R43, R74 ;  /* 0x0000004a2b327221 */ /* 0x000fe20000000000 */
[----:B------:R-:W-:Y:S01]  /*3590*/  FADD R85, R57, R86 ;  /* 0x0000005639557221 */ /* 0x000fe20000000000 */
[----:B------:R-:W-:Y:S01]  /*35a0*/  FADD R38, R38, R69 ;  /* 0x0000004526267221 */ /* 0x000fe20000000000 */
[----:B------:R1:W4:Y:S01]  /*35b0*/  MUFU.EX2 R61, R56 ;  /* 0x00000038003d7308 */ /* 0x0003220000000800 */
[----:B--2---:R-:W-:Y:S01]  /*35c0*/  @!P5 FMUL R71, R71, R71 ;  /* 0x000000474747d220 */ /* 0x004fe20000400000 */
[----:B------:R-:W-:Y:S01]  /*35d0*/  FADD R4, R4, R65 ;  /* 0x0000004104047221 */ /* 0x000fe20000000000 */
[----:B------:R-:W-:Y:S01]  /*35e0*/  FADD R85, R50, R85 ;  /* 0x0000005532557221 */ /* 0x000fe20000000000 */
[----:B------:R-:W-:Y:S01]  /*35f0*/  FADD R42, R42, R73 ;  /* 0x000000492a2a7221 */ /* 0x000fe20000000000 */
[----:B------:R-:W-:Y:S01]  /*3600*/  FADD R54, R72, R71 ;  /* 0x0000004748367221 */ /* 0x000fe20000000000 */
[----:B------:R-:W-:Y:S01]  /*3610*/  FADD R77, R46, R77 ;  /* 0x0000004d2e4d7221 */ /* 0x000fe20000000000 */
[----:B------:R-:W-:Y:S01]  /*3620*/  FADD R3, R3, R30 ;  /* 0x0000001e03037221 */ /* 0x000fe20000000000 */
[----:B------:R-:W-:Y:S01]  /*3630*/  FADD R89, R89, R90 ;  /* 0x0000005a59597221 */ /* 0x000fe20000000000 */
[----:B---3--:R-:W-:Y:S01]  /*3640*/  @!P3 FMUL R79, R79, R79 ;  /* 0x0000004f4f4fb220 */ /* 0x008fe20000400000 */
[----:B-1----:R-:W-:Y:S01]  /*3650*/  FADD R56, R34, R81 ;  /* 0x0000005122387221 */ /* 0x002fe20000000000 */
[----:B------:R-:W-:Y:S01]  /*3660*/  FADD R34, R64, R63 ;  /* 0x0000003f40227221 */ /* 0x000fe20000000000 */
[----:B------:R-:W-:Y:S01]  /*3670*/  FADD R4, R4, R85 ;  /* 0x0000005504047221 */ /* 0x000fe20000000000 */
[----:B------:R-:W-:Y:S01]  /*3680*/  FADD R81, R80, R79 ;  /* 0x0000004f50517221 */ /* 0x000fe20000000000 */
[----:B------:R-:W-:Y:S01]  /*3690*/  FADD R56, R56, R91 ;  /* 0x0000005b38387221 */ /* 0x000fe20000000000 */
[----:B------:R-:W-:Y:S01]  /*36a0*/  FADD R38, R38, R77 ;  /* 0x0000004d26267221 */ /* 0x000fe20000000000 */
[----:B------:R-:W-:Y:S01]  /*36b0*/  FADD R3, R42, R3 ;  /* 0x000000032a037221 */ /* 0x000fe20000000000 */
[----:B----4-:R-:W-:Y:S01]  /*36c0*/  @!P1 FMUL R61, R61, R61 ;  /* 0x0000003d3d3d9220 */ /* 0x010fe20000400000 */
[----:B------:R-:W-:Y:S01]  /*36d0*/  FADD R34, R34, R81 ;  /* 0x0000005122227221 */ /* 0x000fe20000000000 */
[----:B------:R-:W-:Y:S01]  /*36e0*/  MOV R30, UR7 ;  /* 0x00000007001e7c02 */ /* 0x000fe20008000f00 */
[----:B------:R-:W-:Y:S01]  /*36f0*/  FADD R89, R89, R4 ;  /* 0x0000000459597221 */ /* 0x000fe20000000000 */
[----:B------:R-:W-:Y:S01]  /*3700*/  FADD R87, R62, R61 ;  /* 0x0000003d3e577221 */ /* 0x000fe20000000000 */
[----:B------:R-:W-:Y:S01]  /*3710*/  FADD R4, R38, R3 ;  /* 0x0000000326047221 */ /* 0x000fe20000000000 */
[----:B------:R1:W-:Y:S01]  /*3720*/  SYNCS.ARRIVE.TRANS64.A1T0 RZ, [R30+UR21], RZ ;  /* 0x000000ff1eff79a7 */ /* 0x0003e20008100015 */
[----:B------:R-:W-:Y:S01]  /*3730*/  F2FP.BF16.F32.PACK_AB R38, R25, R14 ;  /* 0x0000000e1926723e */ /* 0x000fe200000010ff */
[----:B------:R-:W-:Y:S01]  /*3740*/  FADD R87, R54, R87 ;  /* 0x0000005736577221 */ /* 0x000fe20000000000 */
[----:B------:R-:W-:-:S02]  /*3750*/  F2FP.BF16.F32.PACK_AB R40, R40, R27 ;  /* 0x0000001b2828723e */ /* 0x000fc400000010ff */
[----:B------:R-:W-:Y:S01]  /*3760*/  F2FP.BF16.F32.PACK_AB R42, R18, R29 ;  /* 0x0000001d122a723e */ /* 0x000fe200000010ff */
[----:B------:R-:W-:Y:S01]  /*3770*/  FADD R87, R34, R87 ;  /* 0x0000005722577221 */ /* 0x000fe20000000000 */
[----:B------:R-:W-:Y:S02]  /*3780*/  F2FP.BF16.F32.PACK_AB R25, R60, R31 ;  /* 0x0000001f3c19723e */ /* 0x000fe400000010ff */
[----:B------:R-:W-:Y:S01]  /*3790*/  F2FP.BF16.F32.PACK_AB R27, R64, R35 ;  /* 0x00000023401b723e */ /* 0x000fe200000010ff */
[----:B------:R-:W-:Y:S01]  /*37a0*/  FADD R56, R56, R87 ;  /* 0x0000005738387221 */ /* 0x000fe20000000000 */
[----:B------:R-:W-:Y:S02]  /*37b0*/  F2FP.BF16.F32.PACK_AB R44, R44, R37 ;  /* 0x000000252c2c723e */ /* 0x000fe400000010ff */
[----:B------:R-:W-:Y:S01]  /*37c0*/  F2FP.BF16.F32.PACK_AB R46, R20, R41 ;  /* 0x00000029142e723e */ /* 0x000fe200000010ff */
[----:B------:R-:W-:Y:S01]  /*37d0*/  FADD R3, R89, R56 ;  /* 0x0000003859037221 */ /* 0x000fe20000000000 */
[----:B------:R-:W-:-:S02]  /*37e0*/  F2FP.BF16.F32.PACK_AB R50, R22, R49 ;  /* 0x000000311632723e */ /* 0x000fc400000010ff */
[----:B------:R-:W-:Y:S02]  /*37f0*/  F2FP.BF16.F32.PACK_AB R54, R16, R53 ;  /* 0x000000351036723e */ /* 0x000fe400000010ff */
[----:B------:R-:W-:Y:S02]  /*3800*/  F2FP.BF16.F32.PACK_AB R29, R68, R39 ;  /* 0x00000027441d723e */ /* 0x000fe400000010ff */
[----:B------:R-:W-:Y:S02]  /*3810*/  F2FP.BF16.F32.PACK_AB R31, R72, R43 ;  /* 0x0000002b481f723e */ /* 0x000fe400000010ff */
[----:B------:R-:W-:Y:S02]  /*3820*/  F2FP.BF16.F32.PACK_AB R35, R80, R51 ;  /* 0x000000335023723e */ /* 0x000fe400000010ff */
[----:B------:R-:W-:Y:S02]  /*3830*/  F2FP.BF16.F32.PACK_AB R26, R13, R26 ;  /* 0x0000001a0d1a723e */ /* 0x000fe400000010ff */
[----:B------:R-:W-:-:S02]  /*3840*/  F2FP.BF16.F32.PACK_AB R28, R15, R28 ;  /* 0x0000001c0f1c723e */ /* 0x000fc400000010ff */
[----:B-1----:R-:W-:Y:S02]  /*3850*/  F2FP.BF16.F32.PACK_AB R30, R17, R10 ;  /* 0x0000000a111e723e */ /* 0x002fe400000010ff */
[----:B------:R-:W-:Y:S02]  /*3860*/  F2FP.BF16.F32.PACK_AB R34, R21, R12 ;  /* 0x0000000c1522723e */ /* 0x000fe400000010ff */
[----:B------:R-:W-:Y:S02]  /*3870*/  F2FP.BF16.F32.PACK_AB R37, R58, R55 ;  /* 0x000000373a25723e */ /* 0x000fe400000010ff */
[----:B------:R-:W-:Y:S02]  /*3880*/  F2FP.BF16.F32.PACK_AB R39, R62, R57 ;  /* 0x000000393e27723e */ /* 0x000fe400000010ff */
[----:B------:R-:W-:Y:S02]  /*3890*/  F2FP.BF16.F32.PACK_AB R41, R59, R84 ;  /* 0x000000543b29723e */ /* 0x000fe400000010ff */
[----:B------:R-:W-:-:S02]  /*38a0*/  F2FP.BF16.F32.PACK_AB R43, R63, R66 ;  /* 0x000000423f2b723e */ /* 0x000fc400000010ff */
[----:B------:R-:W-:Y:S02]  /*38b0*/  F2FP.BF16.F32.PACK_AB R45, R67, R70 ;  /* 0x00000046432d723e */ /* 0x000fe400000010ff */
[----:B------:R-:W-:Y:S02]  /*38c0*/  F2FP.BF16.F32.PACK_AB R47, R71, R74 ;  /* 0x0000004a472f723e */ /* 0x000fe400000010ff */
[----:B------:R-:W-:Y:S02]  /*38d0*/  F2FP.BF16.F32.PACK_AB R49, R75, R82 ;  /* 0x000000524b31723e */ /* 0x000fe400000010ff */
[----:B------:R-:W-:Y:S02]  /*38e0*/  F2FP.BF16.F32.PACK_AB R51, R79, R78 ;  /* 0x0000004e4f33723e */ /* 0x000fe400000010ff */
[----:B------:R-:W-:Y:S01]  /*38f0*/  F2FP.BF16.F32.PACK_AB R53, R83, R88 ;  /* 0x000000585335723e */ /* 0x000fe200000010ff */
[----:B------:R-:W-:Y:S06]  /*3900*/  @!P0 BRA `(.L_x_19) ;  /* 0x0000000000048947 */ /* 0x000fec0003800000 */
[----:B------:R-:W-:Y:S01]  /*3910*/  BPT.TRAP 0x1 ;  /* 0x000000040000795c */ /* 0x000fe20000300000 */
.L_x_19:
[----:B------:R-:W1:Y:S02]  /*3920*/  SYNCS.PHASECHK.TRANS64.TRYWAIT P1, [UR38+0x12008], R9 ;  /* 0x01200809ff0075a7 */ /* 0x000e640008020166 */
[----:B-1----:R-:W-:Y:S05]  /*3930*/  @!P1 BRA `(.L_x_20) ;  /* 0x0000009400f09947 */ /* 0x002fea0003800000 */
.L_x_106:
[----:B------:R-:W-:Y:S01]  /*3940*/  UIADD3 UR10, UR4, 0x300, URZ ;  /* 0x00000300040a7890 */ /* 0x000fe2000fffe03f */
[----:B------:R-:W-:Y:S01]  /*3950*/  WARPGROUP.ARRIVE ;  /* 0x00000000000079c5 */ /* 0x000fe20000000000 */
[----:B------:R-:W-:Y:S01]  /*3960*/  UMOV UR11, 0xc0000010 ;  /* 0xc0000010000b7882 */ /* 0x000fe20000000000 */
[----:B------:R-:W-:Y:S01]  /*3970*/  UIADD3 UR14, UR4, 0x400, URZ ;  /* 0x00000400040e7890 */ /* 0x000fe2000fffe03f */
[----:B------:R-:W-:Y:S01]  /*3980*/  F2FP.BF16.F32.PACK_AB R55, R61, R86 ;  /* 0x000000563d37723e */ /* 0x000fe200000010ff */
[----:B------:R-:W-:Y:S01]  /*3990*/  UMOV UR15, 0xc0000010 ;  /* 0xc0000010000f7882 */ /* 0x000fe20000000000 */
[----:B------:R-:W-:Y:S01]  /*39a0*/  UIADD3 UR18, UR4, 0x500, URZ ;  /* 0x0000050004127890 */ /* 0x000fe2000fffe03f */
[----:B------:R-:W-:Y:S02]  /*39b0*/  UMOV UR19, 0xc0000010 ;  /* 0xc000001000137882 */ /* 0x000fe40000000000 */
[----:B------:R-:W-:Y:S01]  /*39c0*/  HGMMA.64x16x16.F32.BF16 R104, R24, gdesc[UR8].tnspB, RZ, !UPT, gsb0 ;  /* 0x4020000818687df0 */ /* 0x000fe2000c0018ff */
[----:B------:R-:W-:Y:S01]  /*39d0*/  UIADD3 UR10, UR4, 0x320, URZ ;  /* 0x00000320040a7890 */ /* 0x000fe2000fffe03f */
[----:B------:R-:W-:Y:S01]  /*39e0*/  UMOV UR11, 0xc0000010 ;  /* 0xc0000010000b7882 */ /* 0x000fe20000000000 */
[----:B------:R-:W-:-:S02]  /*39f0*/  WARPGROUP.DEPBAR.LE gsb0, 0x0 ;  /* 0x00008000000079c5 */ /* 0x000fc40000010000 */
[----:B------:R-:W-:-:S06]  /*3a00*/  WARPGROUP.ARRIVE ;  /* 0x00000000000079c5 */ /* 0x000fcc0000000000 */
[----:B------:R-:W-:Y:S01]  /*3a10*/  HGMMA.64x16x16.F32.BF16 R96, R24, gdesc[UR12].tnspB, RZ, !UPT, gsb0 ;  /* 0x4020000c18607df0 */ /* 0x000fe2000c0018ff */
[----:B------:R-:W-:Y:S01]  /*3a20*/  UIADD3 UR14, UR4, 0x420, URZ ;  /* 0x00000420040e7890 */ /* 0x000fe2000fffe03f */
[----:B------:R-:W-:Y:S01]  /*3a30*/  UMOV UR15, 0xc0000010 ;  /* 0xc0000010000f7882 */ /* 0x000fe20000000000 */
[----:B------:R-:W-:Y:S02]  /*3a40*/  WARPGROUP.DEPBAR.LE gsb0, 0x0 ;  /* 0x00008000000079c5 */ /* 0x000fe40000010000 */
[----:B------:R-:W-:-:S06]  /*3a50*/  WARPGROUP.ARRIVE ;  /* 0x00000000000079c5 */ /* 0x000fcc0000000000 */
[----:B------:R-:W-:Y:S01]  /*3a60*/  HGMMA.64x16x16.F32.BF16 R88, R24, gdesc[UR16].tnspB, RZ, !UPT, gsb0 ;  /* 0x4020001018587df0 */ /* 0x000fe2000c0018ff */
[----:B------:R-:W-:Y:S01]  /*3a70*/  UIADD3 UR18, UR4, 0x520, URZ ;  /* 0x0000052004127890 */ /* 0x000fe2000fffe03f */
[----:B------:R-:W-:Y:S01]  /*3a80*/  UMOV UR19, 0xc0000010 ;  /* 0xc000001000137882 */ /* 0x000fe20000000000 */
[----:B------:R-:W-:Y:S02]  /*3a90*/  WARPGROUP.DEPBAR.LE gsb0, 0x0 ;  /* 0x00008000000079c5 */ /* 0x000fe40000010000 */
[----:B------:R-:W-:-:S06]  /*3aa0*/  WARPGROUP.ARRIVE ;  /* 0x00000000000079c5 */ /* 0x000fcc0000000000 */
[----:B------:R-:W-:Y:S01]  /*3ab0*/  HGMMA.64x16x16.F32.BF16 R104, R28, gdesc[UR8].tnspB, R104, gsb0 ;  /* 0x402000081c687df0 */ /* 0x000fe20008001868 */
        /* <DEDUP_REMOVED lines=89> */
[----:B------:R-:W-:Y:S03]  /*4050*/  HGMMA.64x16x16.F32.BF16 R104, R52, gdesc[UR8].tnspB, R104, gsb0 ;  /* 0x4020000834687df0 */ /* 0x000fe60008001868 */
[----:B------:R-:W-:Y:S02]  /*4060*/  WARPGROUP.DEPBAR.LE gsb0, 0x0 ;  /* 0x00008000000079c5 */ /* 0x000fe40000010000 */
[----:B------:R-:W-:-:S06]  /*4070*/  WARPGROUP.ARRIVE ;  /* 0x00000000000079c5 */ /* 0x000fcc0000000000 */
[----:B------:R-:W-:Y:S03]  /*4080*/  HGMMA.64x16x16.F32.BF16 R96, R52, gdesc[UR12].tnspB, R96, gsb0 ;  /* 0x4020000c34607df0 */ /* 0x000fe60008001860 */
[----:B------:R-:W-:Y:S02]  /*4090*/  WARPGROUP.DEPBAR.LE gsb0, 0x0 ;  /* 0x00008000000079c5 */ /* 0x000fe40000010000 */
[----:B------:R-:W-:-:S06]  /*40a0*/  WARPGROUP.ARRIVE ;  /* 0x00000000000079c5 */ /* 0x000fcc0000000000 */
[----:B------:R-:W-:Y:S03]  /*40b0*/  HGMMA.64x16x16.F32.BF16 R88, R52, gdesc[UR16].tnspB, R88, gsb0 ;  /* 0x4020001034587df0 */ /* 0x000fe60008001858 */
[----:B------:R-:W-:Y:S02]  /*40c0*/  WARPGROUP.DEPBAR.LE gsb0, 0x0 ;  /* 0x00008000000079c5 */ /* 0x000fe40000010000 */
[----:B------:R-:W-:Y:S05]  /*40d0*/  @!P0 BRA `(.L_x_21) ;  /* 0x0000000000048947 */ /* 0x000fea0003800000 */
[----:B------:R-:W-:Y:S01]  /*40e0*/  BPT.TRAP 0x1 ;  /* 0x000000040000795c */ /* 0x000fe20000300000 */
.L_x_21:
[----:B------:R-:W-:Y:S01]  /*40f0*/  UISETP.GT.U32.AND UP0, UPT, UR5, 0x1, UPT ;  /* 0x000000010500788c */ /* 0x000fe2000bf04070 */
[----:B-1----:R-:W-:Y:S01]  /*4100*/  IMAD.MOV.U32 R9, RZ, RZ, RZ ;  /* 0x000000ffff097224 */ /* 0x002fe200078e00ff */
[----:B------:R-:W-:-:S04]  /*4110*/  UIADD3 UR7, UR38, 0x12028, URZ ;  /* 0x0001202826077890 */ /* 0x000fc8000fffe03f */
[----:B------:R-:W-:Y:S01]  /*4120*/  PLOP3.LUT P1, PT, PT, PT, UP0, 0x80, 0x0 ;  /* 0x000000000000781c */ /* 0x000fe20003f2f008 */
[----:B------:R-:W-:-:S09]  /*4130*/  UPRMT UR7, URZ, 0x654, UR7 ;  /* 0x000006543f077896 */ /* 0x000fd20008000007 */
[----:B------:R-:W-:Y:S03]  /*4140*/  SYNCS.ARRIVE.TRANS64.RED.A1T0 RZ, [UR7], RZ ;  /* 0x000000ffffff79a7 */ /* 0x000fe60008100407 */
[----:B------:R-:W-:Y:S05]  /*4150*/  @P1 BRA `(.L_x_22) ;  /* 0x0000000000041947 */ /* 0x000fea0003800000 */
[----:B------:R-:W-:Y:S01]  /*4160*/  BPT.TRAP 0x1 ;  /* 0x000000040000795c */ /* 0x000fe20000300000 */
.L_x_22:
[C---:B------:R-:W-:Y:S01]  /*4170*/  ISETP.GE.AND P2, PT, R8.reuse, 0x3, PT ;  /* 0x000000030800780c */ /* 0x040fe20003f46270 */
[----:B------:R-:W-:Y:S01]  /*4180*/  UMOV UR5, 0x1 ;  /* 0x0000000100057882 */ /* 0x000fe20000000000 */
[----:B------:R-:W-:Y:S01]  /*4190*/  UMOV UR7, 0x2 ;  /* 0x0000000200077882 */ /* 0x000fe20000000000 */
[----:B------:R-:W-:Y:S01]  /*41a0*/  VIADD R7, R7, 0x80 ;  /* 0x0000008007077836 */ /* 0x000fe20000000000 */
[----:B------:R-:W-:-:S09]  /*41b0*/  IADD3 R8, R8, -0x1, RZ ;  /* 0xffffffff08087810 */ /* 0x000fd20007ffe0ff */
[----:B------:R-:W-:Y:S05]  /*41c0*/  @!P2 BRA `(.L_x_23) ;  /* 0x0000002c0054a947 */ /* 0x000fea0003800000 */
[----:B------:R-:W-:Y:S01]  /*41d0*/  IMAD.MOV.U32 R13, RZ, RZ, R5 ;  /* 0x000000ffff0d7224 */ /* 0x000fe200078e0005 */
[----:B------:R-:W-:Y:S01]  /*41e0*/  MOV R9, RZ ;  /* 0x000000ff00097202 */ /* 0x000fe20000000f00 */
[----:B------:R-:W-:Y:S01]  /*41f0*/  IMAD.MOV.U32 R11, RZ, RZ, R6 ;  /* 0x000000ffff0b7224 */ /* 0x000fe200078e0006 */
[----:B------:R-:W-:Y:S01]  /*4200*/  UMOV UR7, 0x2 ;  /* 0x0000000200077882 */ /* 0x000fe20000000000 */
[----:B------:R-:W-:Y:S01]  /*4210*/  UMOV UR5, 0x1 ;  /* 0x0000000100057882 */ /* 0x000fe20000000000 */
[----:B------:R-:W-:-:S05]  /*4220*/  ULDC UR21, c[0x0][0x604] ;  /* 0x0001810000157ab9 */ /* 0x000fca0000000800 */
.L_x_34:
[----:B------:R-:W-:Y:S05]  /*4230*/  @!P0 BRA `(.L_x_24) ;  /* 0x0000000000048947 */ /* 0x000fea0003800000 */
[----:B------:R-:W-:Y:S01]  /*4240*/  BPT.TRAP 0x1 ;  /* 0x000000040000795c */ /* 0x000fe20000300000 */
.L_x_24:
[----:B------:R-:W-:Y:S01]  /*4250*/  ULEA UR10, UR7, UR38, 0x3 ;  /* 0x00000026070a7291 */ /* 0x000fe2000f8e183f */
[----:B------:R-:W-:-:S08]  /*4260*/  SHF.L.U32 R5, R9, 0x1f, RZ ;  /* 0x0000001f09057819 */ /* 0x000fd000000006ff */
[----:B------:R-:W1:Y:S02]  /*4270*/  SYNCS.PHASECHK.TRANS64.TRYWAIT P2, [UR10+0x12000], R5 ;  /* 0x01200005ff0075a7 */ /* 0x000e64000804014a */
[----:B-1----:R-:W-:Y:S05]  /*4280*/  @!P2 BRA `(.L_x_25) ;  /* 0x0000008c00b4a947 */ /* 0x002fea0003800000 */
.L_x_107:
[----:B------:R-:W-:Y:S01]  /*4290*/  UIMAD UR10, UR7, 0x300, UR6 ;  /* 0x00000300070a78a4 */ /* 0x000fe2000f8e0206 */
[----:B------:R-:W-:Y:S01]  /*42a0*/  WARPGROUP.ARRIVE ;  /* 0x00000000000079c5 */ /* 0x000fe20000000000 */
[----:B------:R-:W-:Y:S01]  /*42b0*/  UMOV UR11, 0xc0000010 ;  /* 0xc0000010000b7882 */ /* 0x000fe20000000000 */
[----:B------:R-:W-:Y:S01]  /*42c0*/  UMOV UR15, 0xc0000010 ;  /* 0xc0000010000f7882 */ /* 0x000fe20000000000 */
[----:B------:R-:W-:Y:S02]  /*42d0*/  UIADD3 UR14, UR10, 0x100, URZ ;  /* 0x000001000a0e7890 */ /* 0x000fe4000fffe03f */
[----:B------:R-:W-:Y:S01]  /*42e0*/  UIADD3 UR18, UR10, 0x200, URZ ;  /* 0x000002000a127890 */ /* 0x000fe2000fffe03f */
[----:B------:R-:W-:Y:S02]  /*42f0*/  UMOV UR19, 0xc0000010 ;  /* 0xc000001000137882 */ /* 0x000fe40000000000 */
[----:B------:R-:W-:Y:S01]  /*4300*/  HGMMA.64x128x16.F32.BF16 R24, gdesc[UR8], RZ, !UPT, gsb0 ;  /* 0x01e00000081879f0 */ /* 0x000fe2000c0018ff */
[----:B------:R-:W-:-:S04]  /*4310*/  UIADD3 UR7, UR7, 0x1, URZ ;  /* 0x0000000107077890 */ /* 0x000fc8000fffe03f */
[----:B------:R-:W-:-:S04]  /*4320*/  UISETP.NE.AND UP0, UPT, UR7, 0x5, UPT ;  /* 0x000000050700788c */ /* 0x000fc8000bf05270 */
[----:B------:R-:W-:Y:S02]  /*4330*/  USEL UR10, URZ, 0x1, UP0 ;  /* 0x000000013f0a7887 */ /* 0x000fe40008000000 */
[----:B------:R-:W-:-:S04]  /*4340*/  USEL UR7, UR7, URZ, UP0 ;  /* 0x0000003f07077287 */ /* 0x000fc80008000000 */
[----:B------:R-:W-:Y:S01]  /*4350*/  LOP3.LUT R9, R9, UR10, RZ, 0x3c, !PT ;  /* 0x0000000a09097c12 */ /* 0x000fe2000f8e3cff */
[----:B------:R-:W-:Y:S02]  /*4360*/  WARPGROUP.DEPBAR.LE gsb0, 0x0 ;  /* 0x00008000000079c5 */ /* 0x000fe40000010000 */
[----:B------:R-:W-:-:S06]  /*4370*/  WARPGROUP.ARRIVE ;  /* 0x00000000000079c5 */ /* 0x000fcc0000000000 */
[----:B------:R-:W-:Y:S03]  /*4380*/  HGMMA.64x128x16.F32.BF16 R24, gdesc[UR12], R24, gsb0 ;  /* 0x01e000000c1879f0 */ /* 0x000fe60008001818 */
[----:B------:R-:W-:Y:S02]  /*4390*/  WARPGROUP.DEPBAR.LE gsb0, 0x0 ;  /* 0x00008000000079c5 */ /* 0x000fe40000010000 */
[----:B------:R-:W-:-:S07]  /*43a0*/  WARPGROUP.ARRIVE ;  /* 0x00000000000079c5 */ /* 0x000fce0000000000 */
[----:B------:R-:W-:Y:S03]  /*43b0*/  HGMMA.64x128x16.F32.BF16 R24, gdesc[UR16], R24, gsb0 ;  /* 0x01e00000101879f0 */ /* 0x000fe60008001818 */
[----:B------:R-:W-:Y:S02]  /*43c0*/  WARPGROUP.DEPBAR.LE gsb0, 0x0 ;  /* 0x00008000000079c5 */ /* 0x000fe40000010000 */
[----:B------:R-:W-:Y:S05]  /*43d0*/  @!P0 BRA `(.L_x_26) ;  /* 0x0000000000048947 */ /* 0x000fea0003800000 */
[----:B------:R-:W-:Y:S01]  /*43e0*/  BPT.TRAP 0x1 ;  /* 0x000000040000795c */ /* 0x000fe20000300000 */
.L_x_26:
[----:B-1----:R-:W-:Y:S01]  /*43f0*/  FMNMX R6, R24, R13, !PT ;  /* 0x0000000d18067209 */ /* 0x002fe20007800000 */
[----:B------:R-:W-:Y:S01]  /*4400*/  ULEA UR10, UR7, UR38, 0x3 ;  /* 0x00000026070a7291 */ /* 0x000fe2000f8e183f */
[----:B------:R-:W-:Y:S02]  /*4410*/  FMNMX R12, R26, R11, !PT ;  /* 0x0000000b1a0c7209 */ /* 0x000fe40007800000 */
[----:B------:R-:W-:Y:S02]  /*4420*/  FMNMX R5, R25, R6, !PT ;  /* 0x0000000619057209 */ /* 0x000fe40007800000 */
[----:B------:R-:W-:Y:S02]  /*4430*/  FMNMX R15, R27, R12, !PT ;  /* 0x0000000c1b0f7209 */ /* 0x000fe40007800000 */
[----:B------:R-:W-:Y:S02]  /*4440*/  FMNMX R6, R28, R5, !PT ;  /* 0x000000051c067209 */ /* 0x000fe40007800000 */
[----:B------:R-:W-:-:S02]  /*4450*/  FMNMX R12, R30, R15, !PT ;  /* 0x0000000f1e0c7209 */ /* 0x000fc40007800000 */
[----:B------:R-:W-:Y:S02]  /*4460*/  FMNMX R5, R29, R6, !PT ;  /* 0x000000061d057209 */ /* 0x000fe40007800000 */
[----:B------:R-:W-:Y:S02]  /*4470*/  FMNMX R17, R31, R12, !PT ;  /* 0x0000000c1f117209 */ /* 0x000fe40007800000 */
[----:B------:R-:W-:-:S04]  /*4480*/  FMNMX R6, R32, R5, !PT ;  /* 0x0000000520067209 */ /* 0x000fc80007800000 */
        /* <DEDUP_REMOVED lines=26> */
[----:B------:R-:W-:-:S05]  /*4630*/  FMNMX R6, R85, R6, !PT ;  /* 0x0000000655067209 */ /* 0x000fca0007800000 */
[----:B------:R-:W1:Y:S02]  /*4640*/  SHFL.BFLY PT, R5, R6, 0x1, 0x1f ;  /* 0x0c201f0006057f89 */ /* 0x000e6400000e0000 */
[----:B-1----:R-:W-:Y:S02]  /*4650*/  FMNMX R10, R6, R5, !PT ;  /* 0x00000005060a7209 */ /* 0x002fe40007800000 */
[----:B------:R-:W-:-:S03]  /*4660*/  FMNMX R6, R34, R17, !PT ;  /* 0x0000001122067209 */ /* 0x000fc60007800000 */
[----:B------:R-:W1:Y:S01]  /*4670*/  SHFL.BFLY PT, R5, R10, 0x2, 0x1f ;  /* 0x0c401f000a057f89 */ /* 0x000e6200000e0000 */
[----:B------:R-:W-:-:S04]  /*4680*/  FMNMX R19, R35, R6, !PT ;  /* 0x0000000623137209 */ /* 0x000fc80007800000 */
[----:B------:R-:W-:-:S04]  /*4690*/  FMNMX R6, R38, R19, !PT ;  /* 0x0000001326067209 */ /* 0x000fc80007800000 */
[----:B------:R-:W-:-:S04]  /*46a0*/  FMNMX R19, R39, R6, !PT ;  /* 0x0000000627137209 */ /* 0x000fc80007800000 */
[----:B------:R-:W-:-:S04]  /*46b0*/  FMNMX R6, R42, R19, !PT ;  /* 0x000000132a067209 */ /* 0x000fc80007800000 */
[----:B------:R-:W-:-:S04]  /*46c0*/  FMNMX R21, R43, R6, !PT ;  /* 0x000000062b157209 */ /* 0x000fc80007800000 */
[----:B------:R-:W-:Y:S02]  /*46d0*/  FMNMX R6, R46, R21, !PT ;  /* 0x000000152e067209 */ /* 0x000fe40007800000 */
[----:B-1----:R-:W-:Y:S02]  /*46e0*/  FMNMX R5, R10, R5, !PT ;  /* 0x000000050a057209 */ /* 0x002fe40007800000 */
[----:B------:R-:W-:Y:S02]  /*46f0*/  FMNMX R23, R47, R6, !PT ;  /* 0x000000062f177209 */ /* 0x000fe40007800000 */
[C---:B------:R-:W-:Y:S02]  /*4700*/  FSETP.NEU.AND P2, PT, R5.reuse, -INF , PT ;  /* 0xff8000000500780b */ /* 0x040fe40003f4d000 */
[----:B------:R-:W-:Y:S02]  /*4710*/  FMNMX R6, R50, R23, !PT ;  /* 0x0000001732067209 */ /* 0x000fe40007800000 */
[----:B------:R-:W-:-:S02]  /*4720*/  FSEL R16, R5, RZ, P2 ;  /* 0x000000ff05107208 */ /* 0x000fc40001000000 */
[----:B------:R-:W-:-:S03]  /*4730*/  FMNMX R23, R51, R6, !PT ;  /* 0x0000000633177209 */ /* 0x000fc60007800000 */
[----:B------:R-:W-:Y:S01]  /*4740*/  FMUL R112, R16, UR21 ;  /* 0x0000001510707c20 */ /* 0x000fe20008400000 */
[----:B------:R-:W-:Y:S01]  /*4750*/  FMNMX R6, R54, R23, !PT ;  /* 0x0000001736067209 */ /* 0x000fe20007800000 */
[----:B------:R-:W-:Y:S02]  /*4760*/  FADD R16, -R16, R13 ;  /* 0x0000000d10107221 */ /* 0x000fe40000000100 */
[--C-:B------:R-:W-:Y:S01]  /*4770*/  FFMA R24, R24, UR21, -R112.reuse ;  /* 0x0000001518187c23 */ /* 0x100fe20008000870 */
[--C-:B------:R-:W-:Y:S01]  /*4780*/  FFMA R15, R25, UR21, -R112.reuse ;  /* 0x00000015190f7c23 */ /* 0x100fe20008000870 */
[--C-:B------:R-:W-:Y:S01]  /*4790*/  FFMA R19, R33, UR21, -R112.reuse ;  /* 0x0000001521137c23 */ /* 0x100fe20008000870 */
[--C-:B------:R-:W-:Y:S01]  /*47a0*/  FFMA R10, R28, UR21, -R112.reuse ;  /* 0x000000151c0a7c23 */ /* 0x100fe20008000870 */
[--C-:B------:R-:W-:Y:S01]  /*47b0*/  FFMA R17, R29, UR21, -R112.reuse ;  /* 0x000000151d117c23 */ /* 0x100fe20008000870 */
[----:B------:R-:W-:Y:S01]  /*47c0*/  FSETP.GEU.AND P6, PT, R24, -126, PT ;  /* 0xc2fc00001800780b */ /* 0x000fe20003fce000 */
        /* <DEDUP_REMOVED lines=9> */
[--C-:B------:R-:W-:Y:S01]  /*4860*/  FFMA R23, R41, UR21, -R112.reuse ;  /* 0x0000001529177c23 */ /* 0x100fe20008000870 */
[--C-:B------:R-:W-:Y:S01]  /*4870*/  FFMA R37, R45, UR21, -R112.reuse ;  /* 0x000000152d257c23 */ /* 0x100fe20008000870 */
[--C-:B------:R-:W-:Y:S01]  /*4880*/  FFMA R45, R53, UR21, -R112.reuse ;  /* 0x00000015352d7c23 */ /* 0x100fe20008000870 */
[----:B------:R-:W-:Y:S01]  /*4890*/  @!P6 FMUL R24, R24, 0.5 ;  /* 0x3f0000001818e820 */ /* 0x000fe20000400000 */
[--C-:B------:R-:W-:Y:S01]  /*48a0*/  FFMA R20, R48, UR21, -R112.reuse ;  /* 0x0000001530147c23 */ /* 0x100fe20008000870 */
[----:B------:R-:W-:Y:S01]  /*48b0*/  @!P3 FMUL R15, R15, 0.5 ;  /* 0x3f0000000f0fb820 */ /* 0x000fe20000400000 */
[--C-:B------:R-:W-:Y:S01]  /*48c0*/  FFMA R41, R49, UR21, -R112.reuse ;  /* 0x0000001531297c23 */ /* 0x100fe20008000870 */
[----:B------:R-:W-:Y:S01]  /*48d0*/  @!P4 FMUL R10, R10, 0.5 ;  /* 0x3f0000000a0ac820 */ /* 0x000fe20000400000 */
[----:B------:R-:W-:Y:S01]  /*48e0*/  FMNMX R25, R55, R6, !PT ;  /* 0x0000000637197209 */ /* 0x000fe20007800000 */
[----:B------:R-:W1:Y:S01]  /*48f0*/  MUFU.EX2 R24, R24 ;  /* 0x0000001800187308 */ /* 0x000e620000000800 */
[----:B------:R-:W-:Y:S01]  /*4900*/  @!P5 FMUL R17, R17, 0.5 ;  /* 0x3f0000001111d820 */ /* 0x000fe20000400000 */
[----:B------:R-:W-:Y:S01]  /*4910*/  @!P2 FMUL R28, R28, 0.5 ;  /* 0x3f0000001c1ca820 */ /* 0x000fe20000400000 */
[----:B------:R-:W-:Y:S01]  /*4920*/  FMNMX R6, R58, R25, !PT ;  /* 0x000000193a067209 */ /* 0x000fe20007800000 */
[--C-:B------:R-:W-:Y:S01]  /*4930*/  FFMA R22, R52, UR21, -R112.reuse ;  /* 0x0000001534167c23 */ /* 0x100fe20008000870 */
[--C-:B------:R-:W-:Y:S01]  /*4940*/  FFMA R49, R56, UR21, -R112.reuse ;  /* 0x0000001538317c23 */ /* 0x100fe20008000870 */
[--C-:B------:R-:W-:Y:S01]  /*4950*/  FFMA R40, R57, UR21, -R112.reuse ;  /* 0x0000001539287c23 */ /* 0x100fe20008000870 */
[----:B------:R-:W-:Y:S01]  /*4960*/  FMNMX R25, R59, R6, !PT ;  /* 0x000000063b197209 */ /* 0x000fe20007800000 */
[----:B------:R-:W2:Y:S01]  /*4970*/  MUFU.EX2 R15, R15 ;  /* 0x0000000f000f7308 */ /* 0x000ea20000000800 */
[--C-:B------:R-:W-:Y:S01]  /*4980*/  FFMA R57, R64, UR21, -R112.reuse ;  /* 0x0000001540397c23 */ /* 0x100fe20008000870 */
[--C-:B------:R-:W-:Y:S01]  /*4990*/  FFMA R53, R60, UR21, -R112.reuse ;  /* 0x000000153c357c23 */ /* 0x100fe20008000870 */
[----:B------:R-:W-:Y:S01]  /*49a0*/  FMNMX R6, R62, R25, !PT ;  /* 0x000000193e067209 */ /* 0x000fe20007800000 */
[--C-:B------:R-:W-:Y:S01]  /*49b0*/  FFMA R44, R61, UR21, -R112.reuse ;  /* 0x000000153d2c7c23 */ /* 0x100fe20008000870 */
[--C-:B------:R-:W-:Y:S01]  /*49c0*/  FFMA R48, R65, UR21, -R112.reuse ;  /* 0x0000001541307c23 */ /* 0x100fe20008000870 */
[--C-:B------:R-:W-:Y:S01]  /*49d0*/  FFMA R56, R73, UR21, -R112.reuse ;  /* 0x0000001549387c23 */ /* 0x100fe20008000870 */
        /* <DEDUP_REMOVED lines=9> */
[----:B------:R-:W1:Y:S01]  /*4a70*/  MUFU.EX2 R17, R17 ;  /* 0x0000001100117308 */ /* 0x000e620000000800 */
[----:B--2---:R-:W-:Y:S01]  /*4a80*/  @!P3 FMUL R15, R15, R15 ;  /* 0x0000000f0f0fb220 */ /* 0x004fe20000400000 */
[----:B------:R-:W-:Y:S01]  /*4a90*/  FSETP.GEU.AND P3, PT, R12, -126, PT ;  /* 0xc2fc00000c00780b */ /* 0x000fe20003f6e000 */
[--C-:B------:R-:W-:Y:S01]  /*4aa0*/  FFMA R64, R81, UR21, -R112.reuse ;  /* 0x0000001551407c23 */ /* 0x100fe20008000870 */
[----:B------:R-:W-:Y:S01]  /*4ab0*/  FMNMX R25, R67, R6, !PT ;  /* 0x0000000643197209 */ /* 0x000fe20007800000 */
[--C-:B------:R-:W-:Y:S01]  /*4ac0*/  FFMA R60, R77, UR21, -R112.reuse ;  /* 0x000000154d3c7c23 */ /* 0x100fe20008000870 */
[--C-:B------:R-:W-:Y:S01]  /*4ad0*/  FFMA R73, R80, UR21, -R112.reuse ;  /* 0x0000001550497c23 */ /* 0x100fe20008000870 */
[----:B------:R-:W-:Y:S01]  /*4ae0*/  @!P6 FMUL R19, R19, 0.5 ;  /* 0x3f0000001313e820 */ /* 0x000fe20000400000 */
[----:B------:R-:W2:Y:S01]  /*4af0*/  MUFU.EX2 R28, R28 ;  /* 0x0000001c001c7308 */ /* 0x000ea20000000800 */
[----:B---3--:R-:W-:Y:S01]  /*4b00*/  @!P4 FMUL R10, R10, R10 ;  /* 0x0000000a0a0ac220 */ /* 0x008fe20000400000 */
[----:B------:R-:W-:Y:S01]  /*4b10*/  FSETP.GEU.AND P4, PT, R21, -126, PT ;  /* 0xc2fc00001500780b */ /* 0x000fe20003f8e000 */
[--C-:B------:R-:W-:Y:S01]  /*4b20*/  FFMA R68, R85, UR21, -R112.reuse ;  /* 0x0000001555447c23 */ /* 0x100fe20008000870 */
[----:B------:R-:W-:Y:S01]  /*4b30*/  FMNMX R6, R70, R25, !PT ;  /* 0x0000001946067209 */ /* 0x000fe20007800000 */
[----:B------:R-:W-:Y:S01]  /*4b40*/  FFMA R77, R84, UR21, -R112 ;  /* 0x00000015544d7c23 */ /* 0x000fe20008000870 */
[----:B------:R-:W-:Y:S01]  /*4b50*/  FMUL R16, R16, UR21 ;  /* 0x0000001510107c20 */ /* 0x000fe20008400000 */
[----:B------:R-:W-:Y:S01]  /*4b60*/  @!P3 FMUL R12, R12, 0.5 ;  /* 0x3f0000000c0cb820 */ /* 0x000fe20000400000 */
[----:B------:R-:W3:Y:S01]  /*4b70*/  MUFU.EX2 R19, R19 ;  /* 0x0000001300137308 */ /* 0x000ee20000000800 */
[----:B-1----:R-:W-:Y:S01]  /*4b80*/  @!P5 FMUL R17, R17, R17 ;  /* 0x000000111111d220 */ /* 0x002fe20000400000 */
[----:B------:R-:W-:-:S02]  /*4b90*/  FSETP.GEU.AND P5, PT, R14, -126, PT ;  /* 0xc2fc00000e00780b */ /* 0x000fc40003fae000 */
[----:B------:R-:W-:-:S03]  /*4ba0*/  FMNMX R25, R71, R6, !PT ;  /* 0x0000000647197209 */ /* 0x000fc60007800000 */
[----:B------:R-:W-:Y:S01]  /*4bb0*/  @!P4 FMUL R21, R21, 0.5 ;  /* 0x3f0000001515c820 */ /* 0x000fe20000400000 */
[----:B------:R-:W1:Y:S01]  /*4bc0*/  MUFU.EX2 R12, R12 ;  /* 0x0000000c000c7308 */ /* 0x000e620000000800 */
[----:B--2---:R-:W-:Y:S01]  /*4bd0*/  @!P2 FMUL R28, R28, R28 ;  /* 0x0000001c1c1ca220 */ /* 0x004fe20000400000 */
[----:B------:R-:W-:Y:S02]  /*4be0*/  FSETP.GEU.AND P2, PT, R23, -126, PT ;  /* 0xc2fc00001700780b */ /* 0x000fe40003f4e000 */
[----:B------:R-:W-:-:S03]  /*4bf0*/  FMNMX R6, R74, R25, !PT ;  /* 0x000000194a067209 */ /* 0x000fc60007800000 */
[----:B------:R-:W-:Y:S01]  /*4c00*/  @!P5 FMUL R14, R14, 0.5 ;  /* 0x3f0000000e0ed820 */ /* 0x000fe20000400000 */
[----:B------:R-:W2:Y:S01]  /*4c10*/  MUFU.EX2 R21, R21 ;  /* 0x0000001500157308 */ /* 0x000ea20000000800 */
[----:B---3--:R-:W-:Y:S01]  /*4c20*/  @!P6 FMUL R19, R19, R19 ;  /* 0x000000131313e220 */ /* 0x008fe20000400000 */
[----:B------:R-:W-:Y:S02]  /*4c30*/  FSETP.GEU.AND P6, PT, R18, -126, PT ;  /* 0xc2fc00001200780b */ /* 0x000fe40003fce000 */
[----:B------:R-:W-:-:S03]  /*4c40*/  FMNMX R25, R75, R6, !PT ;  /* 0x000000064b197209 */ /* 0x000fc60007800000 */
[----:B------:R-:W-:Y:S01]  /*4c50*/  @!P2 FMUL R23, R23, 0.5 ;  /* 0x3f0000001717a820 */ /* 0x000fe20000400000 */
[----:B------:R-:W3:Y:S01]  /*4c60*/  MUFU.EX2 R14, R14 ;  /* 0x0000000e000e7308 */ /* 0x000ee20000000800 */
[----:B-1----:R-:W-:Y:S01]  /*4c70*/  @!P3 FMUL R12, R12, R12 ;  /* 0x0000000c0c0cb220 */ /* 0x002fe20000400000 */
[----:B------:R-:W-:Y:S02]  /*4c80*/  FSETP.GEU.AND P3, PT, R37, -126, PT ;  /* 0xc2fc00002500780b */ /* 0x000fe40003f6e000 */
        /* <DEDUP_REMOVED lines=47> */
[----:B------:R-:W-:Y:S01]  /*4f80*/  FSETP.GEU.AND P3, PT, R48, -126, PT ;  /* 0xc2fc00003000780b */ /* 0x000fe20003f6e000 */
[----:B------:R-:W2:Y:S04]  /*4f90*/  SHFL.BFLY PT, R25, R6, 0x2, 0x1f ;  /* 0x0c401f0006197f89 */ /* 0x000ea800000e0000 */
[----:B------:R-:W-:Y:S01]  /*4fa0*/  @!P6 FMUL R57, R57, 0.5 ;  /* 0x3f0000003939e820 */ /* 0x000fe20000400000 */
[----:B------:R-:W4:Y:S01]  /*4fb0*/  MUFU.EX2 R44, R44 ;  /* 0x0000002c002c7308 */ /* 0x000f220000000800 */
        /* <DEDUP_REMOVED lines=8> */
[----:B----4-:R-:W-:Y:S01]  /*5040*/  @!P2 FMUL R44, R44, R44 ;  /* 0x0000002c2c2ca220 */ /* 0x010fe20000400000 */
[----:B------:R-:W-:Y:S02]  /*5050*/  FSETP.GEU.AND P2, PT, R65, -126, PT ;  /* 0xc2fc00004100780b */ /* 0x000fe40003f4e000 */
[----:B--2---:R-:W-:-:S03]  /*5060*/  FMNMX R6, R6, R25, !PT ;  /* 0x0000001906067209 */ /* 0x004fc60007800000 */
[----:B------:R-:W-:Y:S01]  /*5070*/  @!P5 FMUL R52, R52, 0.5 ;  /* 0x3f0000003434d820 */ /* 0x000fe20000400000 */
[----:B------:R-:W2:Y:S01]  /*5080*/  MUFU.EX2 R61, R61 ;  /* 0x0000003d003d7308 */ /* 0x000ea20000000800 */
[----:B---3--:R-:W-:Y:S01]  /*5090*/  @!P6 FMUL R57, R57, R57 ;  /* 0x000000393939e220 */ /* 0x008fe20000400000 */
[----:B------:R-:W-:-:S03]  /*50a0*/  FSETP.GEU.AND P6, PT, R56, -126, PT ;  /* 0xc2fc00003800780b */ /* 0x000fc60003fce000 */
[----:B------:R-:W-:Y:S01]  /*50b0*/  FADD R13, R28, R57 ;  /* 0x000000391c0d7221 */ /* 0x000fe20000000000 */
[----:B------:R-:W-:Y:S01]  /*50c0*/  F2FP.BF16.F32.PACK_AB R28, R19, R28 ;  /* 0x0000001c131c723e */ /* 0x000fe200000010ff */
        /* <DEDUP_REMOVED lines=15> */
[----:B------:R-:W-:-:S04]  /*51c0*/  FSETP.NEU.AND P2, PT, R6, -INF , PT ;  /* 0xff8000000600780b */ /* 0x000fc80003f4d000 */
[----:B------:R-:W-:Y:S01]  /*51d0*/  FSEL R32, R6, RZ, P2 ;  /* 0x000000ff06207208 */ /* 0x000fe20001000000 */
[----:B------:R-:W-:Y:S01]  /*51e0*/  @!P5 FMUL R73, R73, 0.5 ;  /* 0x3f0000004949d820 */ /* 0x000fe20000400000 */
[----:B------:R-:W1:Y:S01]  /*51f0*/  MUFU.EX2 R60, R60 ;  /* 0x0000003c003c7308 */ /* 0x000e620000000800 */
[----:B--2---:R-:W-:Y:S01]  /*5200*/  @!P6 FMUL R56, R56, R56 ;  /* 0x000000383838e220 */ /* 0x004fe20000400000 */
[----:B------:R-:W-:Y:S01]  /*5210*/  FSETP.GEU.AND P6, PT, R64, -126, PT ;  /* 0xc2fc00004000780b */ /* 0x000fe20003fce000 */
[C---:B------:R-:W-:Y:S01]  /*5220*/  FMUL R25, R32.reuse, UR21 ;  /* 0x0000001520197c20 */ /* 0x040fe20008400000 */
[----:B------:R-:W-:Y:S01]  /*5230*/  FSETP.GEU.AND P2, PT, R77, -126, PT ;  /* 0xc2fc00004d00780b */ /* 0x000fe20003f4e000 */
[----:B------:R-:W-:Y:S01]  /*5240*/  FADD R81, -R32, R11 ;  /* 0x0000000b20517221 */ /* 0x000fe20000000100 */
[----:B------:R-:W-:Y:S01]  /*5250*/  FADD R11, R24, R49 ;  /* 0x00000031180b7221 */ /* 0x000fe20000000000 */
[--C-:B------:R-:W-:Y:S01]  /*5260*/  FFMA R30, R30, UR21, -R25.reuse ;  /* 0x000000151e1e7c23 */ /* 0x100fe20008000819 */
[----:B------:R-:W2:Y:S01]  /*5270*/  MUFU.EX2 R73, R73 ;  /* 0x0000004900497308 */ /* 0x000ea20000000800 */
[----:B---3--:R-:W-:Y:S01]  /*5280*/  @!P3 FMUL R69, R69, R69 ;  /* 0x000000454545b220 */ /* 0x008fe20000400000 */
[----:B------:R-:W-:Y:S01]  /*5290*/  FSETP.GEU.AND P3, PT, R68, -126, PT ;  /* 0xc2fc00004400780b */ /* 0x000fe20003f6e000 */
[--C-:B------:R-:W-:Y:S01]  /*52a0*/  FFMA R26, R26, UR21, -R25.reuse ;  /* 0x000000151a1a7c23 */ /* 0x100fe20008000819 */
[--C-:B------:R-:W-:Y:S01]  /*52b0*/  FFMA R27, R27, UR21, -R25.reuse ;  /* 0x000000151b1b7c23 */ /* 0x100fe20008000819 */
[--C-:B------:R-:W-:Y:S01]  /*52c0*/  FFMA R34, R34, UR21, -R25.reuse ;  /* 0x0000001522227c23 */ /* 0x100fe20008000819 */
[--C-:B------:R-:W-:Y:S01]  /*52d0*/  FFMA R29, R31, UR21, -R25.reuse ;  /* 0x000000151f1d7c23 */ /* 0x100fe20008000819 */
[----:B------:R-:W-:Y:S01]  /*52e0*/  @!P6 FMUL R64, R64, 0.5 ;  /* 0x3f0000004040e820 */ /* 0x000fe20000400000 */
[--C-:B------:R-:W-:Y:S01]  /*52f0*/  FFMA R59, R59, UR21, -R25.reuse ;  /* 0x000000153b3b7c23 */ /* 0x100fe20008000819 */
[----:B-1----:R-:W-:Y:S01]  /*5300*/  @!P4 FMUL R60, R60, R60 ;  /* 0x0000003c3c3cc220 */ /* 0x002fe20000400000 */
[----:B------:R-:W-:Y:S01]  /*5310*/  FSETP.GEU.AND P4, PT, R26, -126, PT ;  /* 0xc2fc00001a00780b */ /* 0x000fe20003f8e000 */
[----:B------:R-:W-:Y:S01]  /*5320*/  @!P2 FMUL R77, R77, 0.5 ;  /* 0x3f0000004d4da820 */ /* 0x000fe20000400000 */
[--C-:B------:R-:W-:Y:S01]  /*5330*/  FFMA R63, R63, UR21, -R25.reuse ;  /* 0x000000153f3f7c23 */ /* 0x100fe20008000819 */
[----:B------:R-:W1:Y:S01]  /*5340*/  MUFU.EX2 R64, R64 ;  /* 0x0000004000407308 */ /* 0x000e620000000800 */
[--C-:B------:R-:W-:Y:S01]  /*5350*/  FFMA R67, R67, UR21, -R25.reuse ;  /* 0x0000001543437c23 */ /* 0x100fe20008000819 */
[----:B------:R-:W-:Y:S01]  /*5360*/  @!P3 FMUL R68, R68, 0.5 ;  /* 0x3f0000004444b820 */ /* 0x000fe20000400000 */
[--C-:B------:R-:W-:Y:S01]  /*5370*/  FFMA R75, R75, UR21, -R25.reuse ;  /* 0x000000154b4b7c23 */ /* 0x100fe20008000819 */
[----:B--2---:R-:W-:Y:S01]  /*5380*/  @!P5 FMUL R73, R73, R73 ;  /* 0x000000494949d220 */ /* 0x004fe20000400000 */
[----:B------:R-:W-:Y:S01]  /*5390*/  FSETP.GEU.AND P5, PT, R27, -126, PT ;  /* 0xc2fc00001b00780b */ /* 0x000fe20003fae000 */
[--C-:B------:R-:W-:Y:S01]  /*53a0*/  FFMA R82, R82, UR21, -R25.reuse ;  /* 0x0000001552527c23 */ /* 0x100fe20008000819 */
[--C-:B------:R-:W-:Y:S01]  /*53b0*/  FFMA R83, R83, UR21, -R25.reuse ;  /* 0x0000001553537c23 */ /* 0x100fe20008000819 */
[----:B------:R-:W2:Y:S01]  /*53c0*/  MUFU.EX2 R68, R68 ;  /* 0x0000004400447308 */ /* 0x000ea20000000800 */
[--C-:B------:R-:W-:Y:S01]  /*53d0*/  FFMA R71, R71, UR21, -R25.reuse ;  /* 0x0000001547477c23 */ /* 0x100fe20008000819 */
[----:B------:R-:W-:Y:S01]  /*53e0*/  @!P4 FMUL R26, R26, 0.5 ;  /* 0x3f0000001a1ac820 */ /* 0x000fe20000400000 */
[--C-:B------:R-:W-:Y:S01]  /*53f0*/  FFMA R79, R79, UR21, -R25.reuse ;  /* 0x000000154f4f7c23 */ /* 0x100fe20008000819 */
[--C-:B------:R-:W-:Y:S01]  /*5400*/  FFMA R86, R86, UR21, -R25.reuse ;  /* 0x0000001556567c23 */ /* 0x100fe20008000819 */
[----:B------:R-:W-:Y:S01]  /*5410*/  FFMA R87, R87, UR21, -R25 ;  /* 0x0000001557577c23 */ /* 0x000fe20008000819 */
[----:B------:R-:W-:Y:S01]  /*5420*/  FMUL R81, R81, UR21 ;  /* 0x0000001551517c20 */ /* 0x000fe20008400000 */
[----:B------:R-:W-:Y:S01]  /*5430*/  F2FP.BF16.F32.PACK_AB R24, R15, R24 ;  /* 0x000000180f18723e */ /* 0x000fe200000010ff */
[----:B------:R-:W3:Y:S01]  /*5440*/  MUFU.EX2 R77, R77 ;  /* 0x0000004d004d7308 */ /* 0x000ee20000000800 */
[----:B-1----:R-:W-:Y:S01]  /*5450*/  @!P6 FMUL R64, R64, R64 ;  /* 0x000000404040e220 */ /* 0x002fe20000400000 */
[----:B------:R-:W-:Y:S01]  /*5460*/  FSETP.GEU.AND P6, PT, R30, -126, PT ;  /* 0xc2fc00001e00780b */ /* 0x000fe20003fce000 */
[----:B------:R-:W-:-:S02]  /*5470*/  @!P5 FMUL R27, R27, 0.5 ;  /* 0x3f0000001b1bd820 */ /* 0x000fc40000400000 */
[----:B------:R-:W-:Y:S01]  /*5480*/  FADD R32, R41, R64 ;  /* 0x0000004029207221 */ /* 0x000fe20000000000 */
[----:B------:R-:W-:Y:S02]  /*5490*/  F2FP.BF16.F32.PACK_AB R64, R64, R73 ;  /* 0x000000494040723e */ /* 0x000fe400000010ff */
[----:B------:R1:W4:Y:S01]  /*54a0*/  MUFU.EX2 R33, R26 ;  /* 0x0000001a00217308 */ /* 0x0003220000000800 */
[----:B--2---:R-:W-:Y:S01]  /*54b0*/  @!P3 FMUL R68, R68, R68 ;  /* 0x000000444444b220 */ /* 0x004fe20000400000 */
[----:B------:R-:W-:-:S05]  /*54c0*/  FSETP.GEU.AND P3, PT, R34, -126, PT ;  /* 0xc2fc00002200780b */ /* 0x000fca0003f6e000 */
[----:B------:R-:W-:Y:S01]  /*54d0*/  @!P6 FMUL R30, R30, 0.5 ;  /* 0x3f0000001e1ee820 */ /* 0x000fe20000400000 */
[----:B------:R2:W5:Y:S01]  /*54e0*/  MUFU.EX2 R72, R27 ;  /* 0x0000001b00487308 */ /* 0x0005620000000800 */
[----:B---3--:R-:W-:Y:S01]  /*54f0*/  @!P2 FMUL R77, R77, R77 ;  /* 0x0000004d4d4da220 */ /* 0x008fe20000400000 */
[----:B-1----:R-:W-:Y:S01]  /*5500*/  FFMA R26, R35, UR21, -R25 ;  /* 0x00000015231a7c23 */ /* 0x002fe20008000819 */
[----:B------:R-:W-:-:S04]  /*5510*/  FSETP.GEU.AND P2, PT, R29, -126, PT ;  /* 0xc2fc00001d00780b */ /* 0x000fc80003f4e000 */
[----:B------:R-:W-:Y:S01]  /*5520*/  @!P3 FMUL R34, R34, 0.5 ;  /* 0x3f0000002222b820 */ /* 0x000fe20000400000 */
[----:B------:R1:W3:Y:S01]  /*5530*/  MUFU.EX2 R31, R30 ;  /* 0x0000001e001f7308 */ /* 0x0002e20000000800 */
[----:B--2---:R-:W-:Y:S01]  /*5540*/  FFMA R27, R38, UR21, -R25 ;  /* 0x00000015261b7c23 */ /* 0x004fe20008000819 */
[----:B----4-:R-:W-:Y:S01]  /*5550*/  @!P4 FMUL R33, R33, R33 ;  /* 0x000000212121c220 */ /* 0x010fe20000400000 */
[----:B------:R-:W-:-:S05]  /*5560*/  FSETP.GEU.AND P4, PT, R26, -126, PT ;  /* 0xc2fc00001a00780b */ /* 0x000fca0003f8e000 */
[----:B------:R2:W4:Y:S01]  /*5570*/  MUFU.EX2 R35, R34 ;  /* 0x0000002200237308 */ /* 0x0005220000000800 */
[----:B-1----:R-:W-:Y:S01]  /*5580*/  FFMA R30, R39, UR21, -R25 ;  /* 0x00000015271e7c23 */ /* 0x002fe20008000819 */
[----:B-----5:R-:W-:Y:S01]  /*5590*/  @!P5 FMUL R72, R72, R72 ;  /* 0x000000484848d220 */ /* 0x020fe20000400000 */
[----:B------:R-:W-:Y:S01]  /*55a0*/  FSETP.GEU.AND P5, PT, R27, -126, PT ;  /* 0xc2fc00001b00780b */ /* 0x000fe20003fae000 */
[----:B------:R-:W-:-:S04]  /*55b0*/  @!P2 FMUL R29, R29, 0.5 ;  /* 0x3f0000001d1da820 */ /* 0x000fc80000400000 */
[----:B------:R1:W5:Y:S01]  /*55c0*/  MUFU.EX2 R76, R29 ;  /* 0x0000001d004c7308 */ /* 0x0003620000000800 */
[----:B---3--:R-:W-:Y:S01]  /*55d0*/  @!P6 FMUL R31, R31, R31 ;  /* 0x0000001f1f1fe220 */ /* 0x008fe20000400000 */
[----:B------:R-:W-:Y:S01]  /*55e0*/  FSETP.GEU.AND P6, PT, R30, -126, PT ;  /* 0xc2fc00001e00780b */ /* 0x000fe20003fce000 */
[----:B------:R-:W-:Y:S01]  /*55f0*/  @!P4 FMUL R26, R26, 0.5 ;  /* 0x3f0000001a1ac820 */ /* 0x000fe20000400000 */
[----:B--2---:R-:W-:-:S04]  /*5600*/  FFMA R34, R43, UR21, -R25 ;  /* 0x000000152b227c23 */ /* 0x004fc80008000819 */
[----:B------:R-:W-:Y:S01]  /*5610*/  @!P5 FMUL R27, R27, 0.5 ;  /* 0x3f0000001b1bd820 */ /* 0x000fe20000400000 */
[----:B-1----:R-:W-:Y:S01]  /*5620*/  FFMA R29, R42, UR21, -R25 ;  /* 0x000000152a1d7c23 */ /* 0x002fe20008000819 */
[----:B------:R1:W2:Y:S01]  /*5630*/  MUFU.EX2 R38, R26 ;  /* 0x0000001a00267308 */ /* 0x0002a20000000800 */
[----:B----4-:R-:W-:Y:S01]  /*5640*/  @!P3 FMUL R35, R35, R35 ;  /* 0x000000232323b220 */ /* 0x010fe20000400000 */
[----:B------:R-:W-:-:S03]  /*5650*/  FSETP.GEU.AND P3, PT, R34, -126, PT ;  /* 0xc2fc00002200780b */ /* 0x000fc60003f6e000 */
[----:B------:R-:W-:Y:S01]  /*5660*/  @!P6 FMUL R30, R30, 0.5 ;  /* 0x3f0000001e1ee820 */ /* 0x000fe20000400000 */
[----:B-----5:R-:W-:Y:S02]  /*5670*/  @!P2 FMUL R76, R76, R76 ;  /* 0x0000004c4c4ca220 */ /* 0x020fe40000400000 */
[----:B------:R3:W4:Y:S01]  /*5680*/  MUFU.EX2 R39, R27 ;  /* 0x0000001b00277308 */ /* 0x0007220000000800 */
[----:B-1----:R-:W-:Y:S01]  /*5690*/  FFMA R26, R46, UR21, -R25 ;  /* 0x000000152e1a7c23 */ /* 0x002fe20008000819 */
[----:B------:R-:W-:-:S05]  /*56a0*/  FSETP.GEU.AND P2, PT, R29, -126, PT ;  /* 0xc2fc00001d00780b */ /* 0x000fca0003f4e000 */
[----:B------:R-:W-:Y:S01]  /*56b0*/  @!P3 FMUL R34, R34, 0.5 ;  /* 0x3f0000002222b820 */ /* 0x000fe20000400000 */
[----:B------:R1:W5:Y:S01]  /*56c0*/  MUFU.EX2 R42, R30 ;  /* 0x0000001e002a7308 */ /* 0x0003620000000800 */
[----:B---3--:R-:W-:Y:S01]  /*56d0*/  FFMA R27, R47, UR21, -R25 ;  /* 0x000000152f1b7c23 */ /* 0x008fe20008000819 */
[----:B--2---:R-:W-:Y:S01]  /*56e0*/  @!P4 FMUL R38, R38, R38 ;  /* 0x000000262626c220 */ /* 0x004fe20000400000 */
[----:B------:R-:W-:-:S04]  /*56f0*/  FSETP.GEU.AND P4, PT, R26, -126, PT ;  /* 0xc2fc00001a00780b */ /* 0x000fc80003f8e000 */
[----:B------:R-:W-:Y:S01]  /*5700*/  @!P2 FMUL R29, R29, 0.5 ;  /* 0x3f0000001d1da820 */ /* 0x000fe20000400000 */
[----:B------:R2:W3:Y:S01]  /*5710*/  MUFU.EX2 R46, R34 ;  /* 0x00000022002e7308 */ /* 0x0004e20000000800 */
[----:B-1----:R-:W-:Y:S01]  /*5720*/  FFMA R30, R50, UR21, -R25 ;  /* 0x00000015321e7c23 */ /* 0x002fe20008000819 */
[----:B----4-:R-:W-:Y:S01]  /*5730*/  @!P5 FMUL R39, R39, R39 ;  /* 0x000000272727d220 */ /* 0x010fe20000400000 */
[----:B------:R-:W-:-:S05]  /*5740*/  FSETP.GEU.AND P5, PT, R27, -126, PT ;  /* 0xc2fc00001b00780b */ /* 0x000fca0003fae000 */
[----:B------:R1:W4:Y:S01]  /*5750*/  MUFU.EX2 R43, R29 ;  /* 0x0000001d002b7308 */ /* 0x0003220000000800 */
[----:B-----5:R-:W-:Y:S01]  /*5760*/  @!P6 FMUL R42, R42, R42 ;  /* 0x0000002a2a2ae220 */ /* 0x020fe20000400000 */
[----:B------:R-:W-:Y:S01]  /*5770*/  FSETP.GEU.AND P6, PT, R30, -126, PT ;  /* 0xc2fc00001e00780b */ /* 0x000fe20003fce000 */
[----:B------:R-:W-:Y:S01]  /*5780*/  @!P4 FMUL R26, R26, 0.5 ;  /* 0x3f0000001a1ac820 */ /* 0x000fe20000400000 */
[----:B--2---:R-:W-:-:S04]  /*5790*/  FFMA R34, R54, UR21, -R25 ;  /* 0x0000001536227c23 */ /* 0x004fc80008000819 */
[----:B------:R-:W-:Y:S01]  /*57a0*/  @!P5 FMUL R27, R27, 0.5 ;  /* 0x3f0000001b1bd820 */ /* 0x000fe20000400000 */
[----:B-1----:R-:W-:Y:S01]  /*57b0*/  FFMA R29, R51, UR21, -R25 ;  /* 0x00000015331d7c23 */ /* 0x002fe20008000819 */
[----:B------:R1:W2:Y:S01]  /*57c0*/  MUFU.EX2 R47, R26 ;  /* 0x0000001a002f7308 */ /* 0x0002a20000000800 */
[----:B---3--:R-:W-:Y:S01]  /*57d0*/  @!P3 FMUL R46, R46, R46 ;  /* 0x0000002e2e2eb220 */ /* 0x008fe20000400000 */
[----:B------:R-:W-:-:S03]  /*57e0*/  FSETP.GEU.AND P3, PT, R34, -126, PT ;  /* 0xc2fc00002200780b */ /* 0x000fc60003f6e000 */
[----:B------:R-:W-:Y:S01]  /*57f0*/  @!P6 FMUL R30, R30, 0.5 ;  /* 0x3f0000001e1ee820 */ /* 0x000fe20000400000 */
[----:B----4-:R-:W-:Y:S02]  /*5800*/  @!P2 FMUL R43, R43, R43 ;  /* 0x0000002b2b2ba220 */ /* 0x010fe40000400000 */
        /* <DEDUP_REMOVED lines=9> */
[----:B------:R-:W2:Y:S01]  /*58a0*/  MUFU.EX2 R55, R34 ;  /* 0x0000002200377308 */ /* 0x000ea20000000800 */
[----:B----4-:R-:W-:Y:S01]  /*58b0*/  @!P5 FMUL R50, R50, R50 ;  /* 0x000000323232d220 */ /* 0x010fe20000400000 */
[----:B------:R-:W-:Y:S01]  /*58c0*/  FSETP.GEU.AND P5, PT, R27, -126, PT ;  /* 0xc2fc00001b00780b */ /* 0x000fe20003fae000 */
[----:B-1----:R-:W-:-:S05]  /*58d0*/  FFMA R30, R78, UR21, -R25 ;  /* 0x000000154e1e7c23 */ /* 0x002fca0008000819 */
[----:B------:R-:W-:Y:S01]  /*58e0*/  @!P4 FMUL R26, R26, 0.5 ;  /* 0x3f0000001a1ac820 */ /* 0x000fe20000400000 */
[----:B-----5:R-:W-:Y:S01]  /*58f0*/  @!P6 FMUL R51, R51, R51 ;  /* 0x000000333333e220 */ /* 0x020fe20000400000 */
[----:B------:R-:W-:Y:S01]  /*5900*/  FSETP.GEU.AND P6, PT, R59, -126, PT ;  /* 0xc2fc00003b00780b */ /* 0x000fe20003fce000 */
[----:B------:R1:W3:Y:S04]  /*5910*/  MUFU.EX2 R54, R29 ;  /* 0x0000001d00367308 */ /* 0x0002e80000000800 */
[----:B------:R-:W-:Y:S01]  /*5920*/  @!P5 FMUL R27, R27, 0.5 ;  /* 0x3f0000001b1bd820 */ /* 0x000fe20000400000 */
[----:B--2---:R-:W-:Y:S01]  /*5930*/  @!P3 FMUL R55, R55, R55 ;  /* 0x000000373737b220 */ /* 0x004fe20000400000 */
[----:B------:R-:W-:Y:S02]  /*5940*/  FSETP.GEU.AND P3, PT, R63, -126, PT ;  /* 0xc2fc00003f00780b */ /* 0x000fe40003f6e000 */
[----:B------:R2:W4:Y:S01]  /*5950*/  MUFU.EX2 R58, R26 ;  /* 0x0000001a003a7308 */ /* 0x0005220000000800 */
[----:B-1----:R-:W-:-:S03]  /*5960*/  FFMA R29, R62, UR21, -R25 ;  /* 0x000000153e1d7c23 */ /* 0x002fc60008000819 */
[----:B------:R-:W-:-:S04]  /*5970*/  @!P6 FMUL R59, R59, 0.5 ;  /* 0x3f0000003b3be820 */ /* 0x000fc80000400000 */
[----:B------:R1:W5:Y:S01]  /*5980*/  MUFU.EX2 R62, R27 ;  /* 0x0000001b003e7308 */ /* 0x0003620000000800 */
[----:B--2---:R-:W-:Y:S01]  /*5990*/  FFMA R26, R66, UR21, -R25 ;  /* 0x00000015421a7c23 */ /* 0x004fe20008000819 */
[----:B---3--:R-:W-:Y:S01]  /*59a0*/  @!P2 FMUL R54, R54, R54 ;  /* 0x000000363636a220 */ /* 0x008fe20000400000 */
[----:B------:R-:W-:Y:S01]  /*59b0*/  FSETP.GEU.AND P2, PT, R29, -126, PT ;  /* 0xc2fc00001d00780b */ /* 0x000fe20003f4e000 */
[----:B------:R-:W-:-:S04]  /*59c0*/  @!P3 FMUL R63, R63, 0.5 ;  /* 0x3f0000003f3fb820 */ /* 0x000fc80000400000 */
[----:B------:R-:W2:Y:S01]  /*59d0*/  MUFU.EX2 R59, R59 ;  /* 0x0000003b003b7308 */ /* 0x000ea20000000800 */
[----:B-1----:R-:W-:Y:S01]  /*59e0*/  FFMA R27, R70, UR21, -R25 ;  /* 0x00000015461b7c23 */ /* 0x002fe20008000819 */
[----:B----4-:R-:W-:Y:S01]  /*59f0*/  @!P4 FMUL R58, R58, R58 ;  /* 0x0000003a3a3ac220 */ /* 0x010fe20000400000 */
[----:B------:R-:W-:-:S05]  /*5a00*/  FSETP.GEU.AND P4, PT, R26, -126, PT ;  /* 0xc2fc00001a00780b */ /* 0x000fca0003f8e000 */
[----:B------:R-:W1:Y:S01]  /*5a10*/  MUFU.EX2 R63, R63 ;  /* 0x0000003f003f7308 */ /* 0x000e620000000800 */
[----:B-----5:R-:W-:Y:S01]  /*5a20*/  @!P5 FMUL R62, R62, R62 ;  /* 0x0000003e3e3ed220 */ /* 0x020fe20000400000 */
[----:B------:R-:W-:Y:S01]  /*5a30*/  FSETP.GEU.AND P5, PT, R67, -126, PT ;  /* 0xc2fc00004300780b */ /* 0x000fe20003fae000 */
[----:B------:R-:W-:-:S05]  /*5a40*/  @!P2 FMUL R29, R29, 0.5 ;  /* 0x3f0000001d1da820 */ /* 0x000fca0000400000 */
[----:B------:R-:W-:Y:S01]  /*5a50*/  @!P4 FMUL R26, R26, 0.5 ;  /* 0x3f0000001a1ac820 */ /* 0x000fe20000400000 */
[----:B--2---:R-:W-:Y:S01]  /*5a60*/  @!P6 FMUL R59, R59, R59 ;  /* 0x0000003b3b3be220 */ /* 0x004fe20000400000 */
[----:B------:R-:W-:Y:S01]  /*5a70*/  FSETP.GEU.AND P6, PT, R27, -126, PT ;  /* 0xc2fc00001b00780b */ /* 0x000fe20003fce000 */
[----:B------:R2:W3:Y:S04]  /*5a80*/  MUFU.EX2 R66, R29 ;  /* 0x0000001d00427308 */ /* 0x0004e80000000800 */
[----:B------:R-:W-:Y:S01]  /*5a90*/  @!P5 FMUL R67, R67, 0.5 ;  /* 0x3f0000004343d820 */ /* 0x000fe20000400000 */
[----:B-1----:R-:W-:-:S03]  /*5aa0*/  @!P3 FMUL R63, R63, R63 ;  /* 0x0000003f3f3fb220 */ /* 0x002fc60000400000 */
[----:B------:R1:W4:Y:S01]  /*5ab0*/  MUFU.EX2 R70, R26 ;  /* 0x0000001a00467308 */ /* 0x0003220000000800 */
[----:B--2---:R-:W-:Y:S01]  /*5ac0*/  FFMA R29, R74, UR21, -R25 ;  /* 0x000000154a1d7c23 */ /* 0x004fe20008000819 */
[----:B------:R-:W-:Y:S01]  /*5ad0*/  FADD R25, R19, R48 ;  /* 0x0000003013197221 */ /* 0x000fe20000000000 */
[----:B------:R-:W-:Y:S01]  /*5ae0*/  F2FP.BF16.F32.PACK_AB R48, R48, R57 ;  /* 0x000000393030723e */ /* 0x000fe200000010ff */
[----:B------:R-:W-:Y:S02]  /*5af0*/  @!P6 FMUL R27, R27, 0.5 ;  /* 0x3f0000001b1be820 */ /* 0x000fe40000400000 */
[----:B------:R-:W-:Y:S01]  /*5b00*/  FSETP.GEU.AND P3, PT, R29, -126, PT ;  /* 0xc2fc00001d00780b */ /* 0x000fe20003f6e000 */
[----:B------:R-:W-:Y:S01]  /*5b10*/  FADD R32, R25, R32 ;  /* 0x0000002019207221 */ /* 0x000fe20000000000 */
[----:B------:R2:W5:Y:S01]  /*5b20*/  MUFU.EX2 R74, R27 ;  /* 0x0000001b004a7308 */ /* 0x0005620000000800 */
[----:B---3--:R-:W-:Y:S01]  /*5b30*/  @!P2 FMUL R66, R66, R66 ;  /* 0x000000424242a220 */ /* 0x008fe20000400000 */
[----:B------:R-:W-:Y:S01]  /*5b40*/  FSETP.GEU.AND P2, PT, R71, -126, PT ;  /* 0xc2fc00004700780b */ /* 0x000fe20003f4e000 */
[----:B-1----:R-:W-:-:S05]  /*5b50*/  FADD R26, R14, R65 ;  /* 0x000000410e1a7221 */ /* 0x002fca0000000000 */
[----:B------:R-:W1:Y:S01]  /*5b60*/  MUFU.EX2 R67, R67 ;  /* 0x0000004300437308 */ /* 0x000e620000000800 */
[----:B----4-:R-:W-:Y:S01]  /*5b70*/  @!P4 FMUL R70, R70, R70 ;  /* 0x000000464646c220 */ /* 0x010fe20000400000 */
[----:B------:R-:W-:Y:S01]  /*5b80*/  FSETP.GEU.AND P4, PT, R75, -126, PT ;  /* 0xc2fc00004b00780b */ /* 0x000fe20003f8e000 */
[----:B------:R-:W-:Y:S01]  /*5b90*/  @!P3 FMUL R29, R29, 0.5 ;  /* 0x3f0000001d1db820 */ /* 0x000fe20000400000 */
[----:B--2---:R-:W-:Y:S01]  /*5ba0*/  FADD R27, R11, R26 ;  /* 0x0000001a0b1b7221 */ /* 0x004fe20000000000 */
[----:B------:R-:W-:Y:S01]  /*5bb0*/  FADD R11, R15, R40 ;  /* 0x000000280f0b7221 */ /* 0x000fe20000000000 */
[----:B------:R-:W-:Y:S01]  /*5bc0*/  FADD R26, R23, R56 ;  /* 0x00000038171a7221 */ /* 0x000fe20000000000 */
[----:B------:R-:W-:Y:S01]  /*5bd0*/  @!P2 FMUL R71, R71, 0.5 ;  /* 0x3f0000004747a820 */ /* 0x000fe20000400000 */
[----:B------:R2:W3:Y:S01]  /*5be0*/  MUFU.EX2 R78, R29 ;  /* 0x0000001d004e7308 */ /* 0x0004e20000000800 */
[----:B-----5:R-:W-:Y:S01]  /*5bf0*/  @!P6 FMUL R74, R74, R74 ;  /* 0x0000004a4a4ae220 */ /* 0x020fe20000400000 */
[----:B------:R-:W-:Y:S01]  /*5c00*/  FSETP.GEU.AND P6, PT, R82, -126, PT ;  /* 0xc2fc00005200780b */ /* 0x000fe20003fce000 */
[----:B------:R-:W-:Y:S01]  /*5c10*/  FADD R84, R35, R70 ;  /* 0x0000004623547221 */ /* 0x000fe20000000000 */
[----:B------:R-:W-:-:S02]  /*5c20*/  F2FP.BF16.F32.PACK_AB R40, R40, R49 ;  /* 0x000000312828723e */ /* 0x000fc400000010ff */
[----:B------:R-:W-:Y:S01]  /*5c30*/  F2FP.BF16.F32.PACK_AB R56, R56, R65 ;  /* 0x000000413838723e */ /* 0x000fe200000010ff */
[----:B------:R-:W-:Y:S01]  /*5c40*/  @!P4 FMUL R75, R75, 0.5 ;  /* 0x3f0000004b4bc820 */ /* 0x000fe20000400000 */
[----:B------:R-:W4:Y:S01]  /*5c50*/  MUFU.EX2 R71, R71 ;  /* 0x0000004700477308 */ /* 0x000f220000000800 */
[----:B-1----:R-:W-:Y:S01]  /*5c60*/  @!P5 FMUL R67, R67, R67 ;  /* 0x000000434343d220 */ /* 0x002fe20000400000 */
[----:B------:R-:W-:Y:S01]  /*5c70*/  FSETP.GEU.AND P5, PT, R30, -126, PT ;  /* 0xc2fc00001e00780b */ /* 0x000fe20003fae000 */
[----:B--2---:R-:W-:Y:S01]  /*5c80*/  FADD R29, R11, R26 ;  /* 0x0000001a0b1d7221 */ /* 0x004fe20000000000 */
[----:B------:R-:W-:Y:S01]  /*5c90*/  FADD R11, R10, R53 ;  /* 0x000000350a0b7221 */ /* 0x000fe20000000000 */
[----:B------:R-:W-:Y:S01]  /*5ca0*/  FADD R26, R18, R69 ;  /* 0x00000045121a7221 */ /* 0x000fe20000000000 */
[----:B------:R-:W-:Y:S01]  /*5cb0*/  F2FP.BF16.F32.PACK_AB R49, R67, R70 ;  /* 0x000000464331723e */ /* 0x000fe200000010ff */
[----:B------:R-:W-:Y:S01]  /*5cc0*/  @!P6 FMUL R82, R82, 0.5 ;  /* 0x3f0000005252e820 */ /* 0x000fe20000400000 */
[----:B------:R-:W1:Y:S01]  /*5cd0*/  MUFU.EX2 R75, R75 ;  /* 0x0000004b004b7308 */ /* 0x000e620000000800 */
[----:B---3--:R-:W-:Y:S01]  /*5ce0*/  @!P3 FMUL R78, R78, R78 ;  /* 0x0000004e4e4eb220 */ /* 0x008fe20000400000 */
[----:B------:R-:W-:Y:S01]  /*5cf0*/  FSETP.GEU.AND P3, PT, R83, -126, PT ;  /* 0xc2fc00005300780b */ /* 0x000fe20003f6e000 */
[----:B------:R-:W-:Y:S01]  /*5d00*/  FADD R25, R11, R26 ;  /* 0x0000001a0b197221 */ /* 0x000fe20000000000 */
[----:B------:R-:W-:Y:S01]  /*5d10*/  FADD R11, R17, R44 ;  /* 0x0000002c110b7221 */ /* 0x000fe20000000000 */
[----:B------:R-:W-:Y:S01]  /*5d20*/  FADD R26, R37, R60 ;  /* 0x0000003c251a7221 */ /* 0x000fe20000000000 */
[----:B------:R-:W-:Y:S01]  /*5d30*/  FADD R112, R43, R78 ;  /* 0x0000004e2b707221 */ /* 0x000fe20000000000 */
[----:B------:R-:W-:Y:S01]  /*5d40*/  @!P5 FMUL R30, R30, 0.5 ;  /* 0x3f0000001e1ed820 */ /* 0x000fe20000400000 */
[----:B------:R-:W2:Y:S01]  /*5d50*/  MUFU.EX2 R82, R82 ;  /* 0x0000005200527308 */ /* 0x000ea20000000800 */
[----:B----4-:R-:W-:Y:S01]  /*5d60*/  @!P2 FMUL R71, R71, R71 ;  /* 0x000000474747a220 */ /* 0x010fe20000400000 */
[----:B------:R-:W-:Y:S01]  /*5d70*/  FSETP.GEU.AND P2, PT, R81, -126, PT ;  /* 0xc2fc00005100780b */ /* 0x000fe20003f4e000 */
[----:B------:R-:W-:Y:S01]  /*5d80*/  FADD R26, R11, R26 ;  /* 0x0000001a0b1a7221 */ /* 0x000fe20000000000 */
[----:B------:R-:W-:Y:S01]  /*5d90*/  FADD R11, R33, R62 ;  /* 0x0000003e210b7221 */ /* 0x000fe20000000000 */
[----:B------:R-:W-:Y:S01]  /*5da0*/  FADD R29, R29, R32 ;  /* 0x000000201d1d7221 */ /* 0x000fe20000000000 */
[----:B------:R-:W-:Y:S01]  /*5db0*/  F2FP.BF16.F32.PACK_AB R32, R23, R14 ;  /* 0x0000000e1720723e */ /* 0x000fe200000010ff */
[----:B------:R-:W-:Y:S01]  /*5dc0*/  @!P3 FMUL R83, R83, 0.5 ;  /* 0x3f0000005353b820 */ /* 0x000fe20000400000 */
[----:B------:R3:W4:Y:S01]  /*5dd0*/  MUFU.EX2 R80, R30 ;  /* 0x0000001e00507308 */ /* 0x0007220000000800 */
[----:B-1----:R-:W-:Y:S01]  /*5de0*/  @!P4 FMUL R75, R75, R75 ;  /* 0x0000004b4b4bc220 */ /* 0x002fe20000400000 */
[----:B------:R-:W-:Y:S01]  /*5df0*/  FSETP.GEU.AND P4, PT, R79, -126, PT ;  /* 0xc2fc00004f00780b */ /* 0x000fe20003f8e000 */
[----:B------:R-:W-:Y:S01]  /*5e00*/  FADD R114, R11, R112 ;  /* 0x000000700b727221 */ /* 0x000fe20000000000 */
[----:B------:R-:W-:Y:S01]  /*5e10*/  FADD R11, R31, R66 ;  /* 0x000000421f0b7221 */ /* 0x000fe20000000000 */
[----:B------:R-:W-:Y:S01]  /*5e20*/  FADD R85, R46, R75 ;  /* 0x0000004b2e557221 */ /* 0x000fe20000000000 */
[----:B------:R-:W-:Y:S01]  /*5e30*/  F2FP.BF16.F32.PACK_AB R57, R75, R78 ;  /* 0x0000004e4b39723e */ /* 0x000fe200000010ff */
[----:B------:R-:W-:Y:S01]  /*5e40*/  @!P2 FMUL R81, R81, 0.5 ;  /* 0x3f0000005151a820 */ /* 0x000fe20000400000 */
[----:B------:R-:W1:Y:S01]  /*5e50*/  MUFU.EX2 R83, R83 ;  /* 0x0000005300537308 */ /* 0x000e620000000800 */
[----:B--2---:R-:W-:Y:S01]  /*5e60*/  @!P6 FMUL R82, R82, R82 ;  /* 0x000000525252e220 */ /* 0x004fe20000400000 */
[----:B------:R-:W-:Y:S01]  /*5e70*/  FSETP.GEU.AND P6, PT, R87, -126, PT ;  /* 0xc2fc00005700780b */ /* 0x000fe20003fce000 */
[----:B---3--:R-:W-:-:S02]  /*5e80*/  FADD R30, R20, R73 ;  /* 0x00000049141e7221 */ /* 0x008fc40000000000 */
[----:B------:R-:W-:Y:S02]  /*5e90*/  FADD R113, R51, R82 ;  /* 0x0000005233717221 */ /* 0x000fe40000000000 */
[----:B------:R-:W-:Y:S01]  /*5ea0*/  @!P4 FMUL R79, R79, 0.5 ;  /* 0x3f0000004f4fc820 */ /* 0x000fe20000400000 */
[----:B------:R-:W-:Y:S01]  /*5eb0*/  FADD R34, R13, R30 ;  /* 0x0000001e0d227221 */ /* 0x000fe20000000000 */
[----:B----4-:R-:W-:Y:S01]  /*5ec0*/  @!P5 FMUL R80, R80, R80 ;  /* 0x000000505050d220 */ /* 0x010fe20000400000 */
[----:B------:R-:W-:Y:S01]  /*5ed0*/  FSETP.GEU.AND P5, PT, R86, -126, PT ;  /* 0xc2fc00005600780b */ /* 0x000fe20003fae000 */
[----:B------:R-:W-:Y:S01]  /*5ee0*/  FADD R13, R12, R61 ;  /* 0x0000003d0c0d7221 */ /* 0x000fe20000000000 */
[----:B------:R-:W-:Y:S01]  /*5ef0*/  FADD R30, R22, R77 ;  /* 0x0000004d161e7221 */ /* 0x000fe20000000000 */
[----:B------:R-:W2:Y:S01]  /*5f00*/  MUFU.EX2 R79, R79 ;  /* 0x0000004f004f7308 */ /* 0x000ea20000000800 */
[----:B------:R-:W-:Y:S01]  /*5f10*/  FADD R119, R84, R113 ;  /* 0x0000007154777221 */ /* 0x000fe20000000000 */
[----:B------:R-:W-:Y:S01]  /*5f20*/  @!P6 FMUL R87, R87, 0.5 ;  /* 0x3f0000005757e820 */ /* 0x000fe20000400000 */
[----:B------:R-:W-:Y:S01]  /*5f30*/  FADD R36, R13, R30 ;  /* 0x0000001e0d247221 */ /* 0x000fe20000000000 */
[----:B-1----:R-:W-:Y:S01]  /*5f40*/  @!P3 FMUL R83, R83, R83 ;  /* 0x000000535353b220 */ /* 0x002fe20000400000 */
[----:B------:R-:W-:Y:S01]  /*5f50*/  FSETP.GEU.AND P3, PT, R16, -126, PT ;  /* 0xc2fc00001000780b */ /* 0x000fe20003f6e000 */
[----:B------:R-:W-:Y:S01]  /*5f60*/  FADD R13, R21, R52 ;  /* 0x00000034150d7221 */ /* 0x000fe20000000000 */
[----:B------:R-:W-:Y:S01]  /*5f70*/  FADD R30, R45, R68 ;  /* 0x000000442d1e7221 */ /* 0x000fe20000000000 */
[----:B------:R-:W1:Y:S01]  /*5f80*/  MUFU.EX2 R87, R87 ;  /* 0x0000005700577308 */ /* 0x000e620000000800 */
[----:B------:R-:W-:Y:S01]  /*5f90*/  FADD R84, R47, R80 ;  /* 0x000000502f547221 */ /* 0x000fe20000000000 */
[----:B------:R-:W-:Y:S01]  /*5fa0*/  @!P5 FMUL R86, R86, 0.5 ;  /* 0x3f0000005656d820 */ /* 0x000fe20000400000 */
[----:B------:R-:W-:Y:S01]  /*5fb0*/  FADD R13, R13, R30 ;  /* 0x0000001e0d0d7221 */ /* 0x000fe20000000000 */
[----:B------:R-:W-:Y:S01]  /*5fc0*/  FADD R30, R72, R59 ;  /* 0x0000003b481e7221 */ /* 0x000fe20000000000 */
[----:B------:R-:W-:Y:S01]  /*5fd0*/  FADD R117, R11, R84 ;  /* 0x000000540b757221 */ /* 0x000fe20000000000 */
[----:B------:R-:W-:Y:S01]  /*5fe0*/  FADD R84, R39, R74 ;  /* 0x0000004a27547221 */ /* 0x000fe20000000000 */
[----:B------:R-:W-:Y:S01]  /*5ff0*/  FADD R27, R27, R34 ;  /* 0x000000221b1b7221 */ /* 0x000fe20000000000 */
[----:B------:R-:W3:Y:S01]  /*6000*/  MUFU.EX2 R86, R86 ;  /* 0x0000005600567308 */ /* 0x000ee20000000800 */
[----:B------:R-:W-:Y:S01]  /*6010*/  FADD R116, R30, R85 ;  /* 0x000000551e747221 */ /* 0x000fe20000000000 */
[----:B------:R-:W-:Y:S01]  /*6020*/  @!P3 FMUL R16, R16, 0.5 ;  /* 0x3f0000001010b820 */ /* 0x000fe20000400000 */
[----:B------:R-:W-:Y:S01]  /*6030*/  FADD R30, R38, R67 ;  /* 0x00000043261e7221 */ /* 0x000fe20000000000 */
[----:B------:R-:W-:Y:S01]  /*6040*/  FADD R85, R54, R83 ;  /* 0x0000005336557221 */ /* 0x000fe20000000000 */
[----:B--2---:R-:W-:Y:S01]  /*6050*/  @!P4 FMUL R79, R79, R79 ;  /* 0x0000004f4f4fc220 */ /* 0x004fe20000400000 */
[----:B------:R-:W-:Y:S01]  /*6060*/  FADD R36, R25, R36 ;  /* 0x0000002419247221 */ /* 0x000fe20000000000 */
[----:B------:R-:W-:Y:S01]  /*6070*/  FADD R26, R26, R13 ;  /* 0x0000000d1a1a7221 */ /* 0x000fe20000000000 */
[----:B------:R-:W2:Y:S01]  /*6080*/  MUFU.EX2 R11, R16 ;  /* 0x00000010000b7308 */ /* 0x000ea20000000800 */
[----:B-1----:R-:W-:Y:S01]  /*6090*/  @!P6 FMUL R87, R87, R87 ;  /* 0x000000575757e220 */ /* 0x002fe20000400000 */
[----:B------:R-:W-:Y:S01]  /*60a0*/  FADD R121, R30, R85 ;  /* 0x000000551e797221 */ /* 0x000fe20000000000 */
[----:B------:R-:W-:Y:S01]  /*60b0*/  FADD R30, R76, R63 ;  /* 0x0000003f4c1e7221 */ /* 0x000fe20000000000 */
[----:B------:R-:W-:Y:S01]  /*60c0*/  FADD R113, R50, R79 ;  /* 0x0000004f32717221 */ /* 0x000fe20000000000 */
[----:B------:R-:W-:Y:S01]  /*60d0*/  FADD R85, R42, R71 ;  /* 0x000000472a557221 */ /* 0x000fe20000000000 */
[----:B------:R-:W-:Y:S01]  /*60e0*/  FADD R112, R58, R87 ;  /* 0x000000573a707221 */ /* 0x000fe20000000000 */
[----:B------:R-:W-:Y:S01]  /*60f0*/  FADD R114, R114, R119 ;  /* 0x0000007772727221 */ /* 0x000fe20000000000 */
[----:B------:R-:W1:Y:S01]  /*6100*/  MUFU.EX2 R16, R81 ;  /* 0x0000005100107308 */ /* 0x000e620000000800 */
[----:B---3--:R-:W-:Y:S01]  /*6110*/  @!P5 FMUL R86, R86, R86 ;  /* 0x000000565656d220 */ /* 0x008fe20000400000 */
[----:B------:R-:W-:Y:S01]  /*6120*/  FADD R30, R30, R113 ;  /* 0x000000711e1e7221 */ /* 0x000fe20000000000 */
[----:B------:R-:W-:Y:S01]  /*6130*/  FADD R85, R85, R112 ;  /* 0x0000007055557221 */ /* 0x000fe20000000000 */
[----:B------:R-:W-:Y:S01]  /*6140*/  FADD R116, R116, R121 ;  /* 0x0000007974747221 */ /* 0x000fe20000000000 */
[----:B------:R-:W-:Y:S01]  /*6150*/  FADD R115, R55, R86 ;  /* 0x0000005637737221 */ /* 0x000fe20000000000 */
[----:B------:R-:W-:Y:S01]  /*6160*/  FADD R26, R29, R26 ;  /* 0x0000001a1d1a7221 */ /* 0x000fe20000000000 */
[----:B------:R-:W-:Y:S01]  /*6170*/  FADD R85, R30, R85 ;  /* 0x000000551e557221 */ /* 0x000fe20000000000 */
[----:B------:R-:W-:Y:S01]  /*6180*/  FADD R27, R27, R36 ;  /* 0x000000241b1b7221 */ /* 0x000fe20000000000 */
[----:B------:R-:W-:Y:S01]  /*6190*/  FADD R84, R84, R115 ;  /* 0x0000007354547221 */ /* 0x000fe20000000000 */
[----:B------:R-:W-:Y:S01]  /*61a0*/  SHF.L.U32 R13, R9, 0x1f, RZ ;  /* 0x0000001f090d7819 */ /* 0x000fe200000006ff */
[----:B------:R-:W-:Y:S01]  /*61b0*/  FADD R85, R116, R85 ;  /* 0x0000005574557221 */ /* 0x000fe20000000000 */
[----:B------:R-:W-:Y:S01]  /*61c0*/  FADD R26, R27, R26 ;  /* 0x0000001a1b1a7221 */ /* 0x000fe20000000000 */
[----:B------:R-:W-:Y:S01]  /*61d0*/  FADD R117, R117, R84 ;  /* 0x0000005475757221 */ /* 0x000fe20000000000 */
[----:B--2---:R-:W-:Y:S01]  /*61e0*/  @!P3 FMUL R11, R11, R11 ;  /* 0x0000000b0b0bb220 */ /* 0x004fe20000400000 */
[----:B------:R-:W-:-:S02]  /*61f0*/  F2FP.BF16.F32.PACK_AB R25, R72, R33 ;  /* 0x000000214819723e */ /* 0x000fc400000010ff */
[----:B------:R-:W-:Y:S01]  /*6200*/  FADD R114, R114, R117 ;  /* 0x0000007572727221 */ /* 0x000fe20000000000 */
[----:B-1----:R-:W-:Y:S01]  /*6210*/  @!P2 FMUL R16, R16, R16 ;  /* 0x000000101010a220 */ /* 0x002fe20000400000 */
[----:B------:R1:W2:Y:S01]  /*6220*/  SYNCS.PHASECHK.TRANS64.TRYWAIT P2, [UR10+0x12000], R13 ;  /* 0x0120000dff0075a7 */ /* 0x0002a2000804014a */
[----:B------:R-:W-:Y:S01]  /*6230*/  F2FP.BF16.F32.PACK_AB R27, R76, R31 ;  /* 0x0000001f4c1b723e */ /* 0x000fe200000010ff */
[----:B------:R-:W-:Y:S01]  /*6240*/  FADD R85, R114, R85 ;  /* 0x0000005572557221 */ /* 0x000fe20000000000 */
[----:B------:R-:W-:Y:S01]  /*6250*/  F2FP.BF16.F32.PACK_AB R29, R38, R35 ;  /* 0x00000023261d723e */ /* 0x000fe200000010ff */
[----:B------:R-:W-:Y:S01]  /*6260*/  FFMA R4, R11, R4, R26 ;  /* 0x000000040b047223 */ /* 0x000fe2000000001a */
[----:B------:R-:W-:Y:S01]  /*6270*/  F2FP.BF16.F32.PACK_AB R31, R42, R39 ;  /* 0x000000272a1f723e */ /* 0x000fe200000010ff */
[----:B------:R-:W-:Y:S01]  /*6280*/  FFMA R3, R16, R3, R85 ;  /* 0x0000000310037223 */ /* 0x000fe20000000055 */
[----:B------:R-:W-:Y:S01]  /*6290*/  F2FP.BF16.F32.PACK_AB R33, R46, R43 ;  /* 0x0000002b2e21723e */ /* 0x000fe200000010ff */
[-C--:B------:R-:W-:Y:S01]  /*62a0*/  FMUL R104, R104, R11.reuse ;  /* 0x0000000b68687220 */ /* 0x080fe20000400000 */
[----:B------:R-:W-:Y:S01]  /*62b0*/  F2FP.BF16.F32.PACK_AB R34, R37, R18 ;  /* 0x000000122522723e */ /* 0x000fe200000010ff */
[-C--:B------:R-:W-:Y:S01]  /*62c0*/  FMUL R105, R105, R11.reuse ;  /* 0x0000000b69697220 */ /* 0x080fe20000400000 */
[----:B------:R-:W-:Y:S01]  /*62d0*/  F2FP.BF16.F32.PACK_AB R36, R41, R20 ;  /* 0x000000142924723e */ /* 0x000fe200000010ff */
[----:B------:R-:W-:Y:S01]  /*62e0*/  FMUL R108, R108, R11 ;  /* 0x0000000b6c6c7220 */ /* 0x000fe20000400000 */
[----:B------:R-:W-:Y:S01]  /*62f0*/  F2FP.BF16.F32.PACK_AB R35, R50, R47 ;  /* 0x0000002f3223723e */ /* 0x000fe200000010ff */
[----:B------:R-:W-:Y:S01]  /*6300*/  FMUL R109, R109, R11 ;  /* 0x0000000b6d6d7220 */ /* 0x000fe20000400000 */
[----:B------:R-:W-:Y:S01]  /*6310*/  F2FP.BF16.F32.PACK_AB R37, R54, R51 ;  /* 0x000000333625723e */ /* 0x000fe200000010ff */
[----:B------:R-:W-:Y:S01]  /*6320*/  FMUL R96, R96, R11 ;  /* 0x0000000b60607220 */ /* 0x000fe20000400000 */
[----:B------:R-:W-:Y:S01]  /*6330*/  F2FP.BF16.F32.PACK_AB R39, R58, R55 ;  /* 0x000000373a27723e */ /* 0x000fe200000010ff */
[-C--:B------:R-:W-:Y:S01]  /*6340*/  FMUL R97, R97, R11.reuse ;  /* 0x0000000b61617220 */ /* 0x080fe20000400000 */
[----:B------:R-:W-:Y:S01]  /*6350*/  F2FP.BF16.F32.PACK_AB R41, R59, R62 ;  /* 0x0000003e3b29723e */ /* 0x000fe200000010ff */
[-C--:B------:R-:W-:Y:S01]  /*6360*/  FMUL R100, R100, R11.reuse ;  /* 0x0000000b64647220 */ /* 0x080fe20000400000 */
[----:B------:R-:W-:Y:S01]  /*6370*/  F2FP.BF16.F32.PACK_AB R43, R63, R66 ;  /* 0x000000423f2b723e */ /* 0x000fe200000010ff */
[-C--:B------:R-:W-:Y:S01]  /*6380*/  FMUL R101, R101, R11.reuse ;  /* 0x0000000b65657220 */ /* 0x080fe20000400000 */
[-C--:B------:R-:W-:Y:S01]  /*6390*/  FMUL R88, R88, R11.reuse ;  /* 0x0000000b58587220 */ /* 0x080fe20000400000 */
[-C--:B------:R-:W-:Y:S01]  /*63a0*/  FMUL R89, R89, R11.reuse ;  /* 0x0000000b59597220 */ /* 0x080fe20000400000 */
[-C--:B------:R-:W-:Y:S01]  /*63b0*/  FMUL R92, R92, R11.reuse ;  /* 0x0000000b5c5c7220 */ /* 0x080fe20000400000 */
[----:B------:R-:W-:Y:S01]  /*63c0*/  FMUL R93, R93, R11 ;  /* 0x0000000b5d5d7220 */ /* 0x000fe20000400000 */
[----:B------:R-:W-:Y:S01]  /*63d0*/  F2FP.BF16.F32.PACK_AB R26, R17, R10 ;  /* 0x0000000a111a723e */ /* 0x000fe200000010ff */
[-C--:B------:R-:W-:Y:S01]  /*63e0*/  FMUL R106, R106, R16.reuse ;  /* 0x000000106a6a7220 */ /* 0x080fe20000400000 */
        /* <DEDUP_REMOVED lines=10> */
[----:B------:R-:W-:Y:S01]  /*6490*/  FMUL R95, R95, R16 ;  /* 0x000000105f5f7220 */ /* 0x000fe20000400000 */
[----:B------:R-:W-:-:S02]  /*64a0*/  F2FP.BF16.F32.PACK_AB R30, R21, R12 ;  /* 0x0000000c151e723e */ /* 0x000fc400000010ff */
[----:B------:R-:W-:Y:S02]  /*64b0*/  F2FP.BF16.F32.PACK_AB R38, R45, R22 ;  /* 0x000000162d26723e */ /* 0x000fe400000010ff */
[----:B------:R-:W-:Y:S02]  /*64c0*/  F2FP.BF16.F32.PACK_AB R42, R44, R53 ;  /* 0x000000352c2a723e */ /* 0x000fe400000010ff */
[----:B------:R-:W-:Y:S02]  /*64d0*/  F2FP.BF16.F32.PACK_AB R50, R52, R61 ;  /* 0x0000003d3432723e */ /* 0x000fe400000010ff */
[----:B------:R-:W-:Y:S02]  /*64e0*/  F2FP.BF16.F32.PACK_AB R51, R71, R74 ;  /* 0x0000004a4733723e */ /* 0x000fe400000010ff */
[----:B------:R-:W-:Y:S02]  /*64f0*/  F2FP.BF16.F32.PACK_AB R58, R60, R69 ;  /* 0x000000453c3a723e */ /* 0x000fe400000010ff */
[----:B------:R-:W-:-:S02]  /*6500*/  F2FP.BF16.F32.PACK_AB R59, R79, R80 ;  /* 0x000000504f3b723e */ /* 0x000fc400000010ff */
[----:B------:R-:W-:Y:S02]  /*6510*/  F2FP.BF16.F32.PACK_AB R65, R83, R82 ;  /* 0x000000525341723e */ /* 0x000fe400000010ff */
[----:B------:R-:W-:Y:S01]  /*6520*/  F2FP.BF16.F32.PACK_AB R66, R68, R77 ;  /* 0x0000004d4442723e */ /* 0x000fe200000010ff */
[----:B-12---:R-:W-:Y:S06]  /*6530*/  @!P0 BRA `(.L_x_27) ;  /* 0x0000000000048947 */ /* 0x006fec0003800000 */
[----:B------:R-:W-:Y:S01]  /*6540*/  BPT.TRAP 0x1 ;  /* 0x000000040000795c */ /* 0x000fe20000300000 */
.L_x_27:
[----:B------:R-:W-:Y:S05]  /*6550*/  @P2 BRA `(.L_x_28) ;  /* 0x0000000000082947 */ /* 0x000fea0003800000 */
[----:B------:R-:W1:Y:S02]  /*6560*/  SYNCS.PHASECHK.TRANS64.TRYWAIT P2, [UR10+0x12000], R13 ;  /* 0x0120000dff0075a7 */ /* 0x000e64000804014a */
[----:B-1----:R-:W-:Y:S05]  /*6570*/  @!P2 BRA `(.L_x_29) ;  /* 0x0000006c0010a947 */ /* 0x002fea0003800000 */
.L_x_28:
[----:B------:R-:W-:Y:S01]  /*6580*/  UIMAD UR10, UR7, 0x300, UR4 ;  /* 0x00000300070a78a4 */ /* 0x000fe2000f8e0204 */
[----:B------:R-:W-:Y:S01]  /*6590*/  WARPGROUP.ARRIVE ;  /* 0x00000000000079c5 */ /* 0x000fe20000000000 */
[----:B------:R-:W-:Y:S01]  /*65a0*/  UMOV UR11, 0xc0000010 ;  /* 0xc0000010000b7882 */ /* 0x000fe20000000000 */
[----:B------:R-:W-:Y:S01]  /*65b0*/  UMOV UR15, 0xc0000010 ;  /* 0xc0000010000f7882 */ /* 0x000fe20000000000 */
[----:B------:R-:W-:Y:S01]  /*65c0*/  UIADD3 UR14, UR10, 0x100, URZ ;  /* 0x000001000a0e7890 */ /* 0x000fe2000fffe03f */
[----:B------:R-:W-:Y:S01]  /*65d0*/  F2FP.BF16.F32.PACK_AB R67, R87, R86 ;  /* 0x000000565743723e */ /* 0x000fe200000010ff */
[----:B------:R-:W-:Y:S01]  /*65e0*/  UIADD3 UR18, UR10, 0x200, URZ ;  /* 0x000002000a127890 */ /* 0x000fe2000fffe03f */
[----:B------:R-:W-:Y:S02]  /*65f0*/  UMOV UR19, 0xc0000010 ;  /* 0xc000001000137882 */ /* 0x000fe40000000000 */
[----:B------:R-:W-:Y:S01]  /*6600*/  HGMMA.64x16x16.F32.BF16 R104, R24, gdesc[UR8].tnspB, R104, gsb0 ;  /* 0x4020000818687df0 */ /* 0x000fe20008001868 */
[----:B------:R-:W-:Y:S01]  /*6610*/  UIADD3 UR22, UR10, 0x220, URZ ;  /* 0x000002200a167890 */ /* 0x000fe2000fffe03f */
[----:B------:R-:W-:Y:S01]  /*6620*/  UMOV UR23, 0xc0000010 ;  /* 0xc000001000177882 */ /* 0x000fe20000000000 */
[----:B------:R-:W-:Y:S01]  /*6630*/  UMOV UR11, 0xc0000010 ;  /* 0xc0000010000b7882 */ /* 0x000fe20000000000 */
[----:B------:R-:W-:-:S02]  /*6640*/  WARPGROUP.DEPBAR.LE gsb0, 0x0 ;  /* 0x00008000000079c5 */ /* 0x000fc40000010000 */
        /* <DEDUP_REMOVED lines=94> */
[----:B------:R-:W-:Y:S01]  /*6c30*/  UIADD3 UR10, UR10, 0x2e0, URZ ;  /* 0x000002e00a0a7890 */ /* 0x000fe2000fffe03f */
        /* <DEDUP_REMOVED lines=15> */
.L_x_30:
[----:B------:R-:W-:-:S04]  /*6d30*/  ULEA UR10, UR5, UR38, 0x3 ;  /* 0x00000026050a7291 */ /* 0x000fc8000f8e183f */
[----:B------:R-:W-:-:S04]  /*6d40*/  UIADD3 UR10, UR10, 0x12028, URZ ;  /* 0x000120280a0a7890 */ /* 0x000fc8000fffe03f */
[----:B------:R-:W-:-:S09]  /*6d50*/  UPRMT UR10, URZ, 0x654, UR10 ;  /* 0x000006543f0a7896 */ /* 0x000fd2000800000a */
[----:B------:R-:W-:Y:S01]  /*6d60*/  SYNCS.ARRIVE.TRANS64.RED.A1T0 RZ, [UR10], RZ ;  /* 0x000000ffffff79a7 */ /* 0x000fe2000810040a */
[----:B------:R-:W-:Y:S05]  /*6d70*/  @P1 BRA `(.L_x_31) ;  /* 0x0000000000041947 */ /* 0x000fea0003800000 */
[----:B------:R-:W-:Y:S01]  /*6d80*/  BPT.TRAP 0x1 ;  /* 0x000000040000795c */ /* 0x000fe20000300000 */
.L_x_31:
[----:B------:R-:W-:-:S04]  /*6d90*/  UIADD3 UR5, UR5, 0x1, URZ ;  /* 0x0000000105057890 */ /* 0x000fc8000fffe03f */
[----:B------:R-:W-:-:S04]  /*6da0*/  UISETP.NE.AND UP0, UPT, UR5, 0x5, UPT ;  /* 0x000000050500788c */ /* 0x000fc8000bf05270 */
[----:B------:R-:W-:Y:S01]  /*6db0*/  USEL UR10, UR5, URZ, UP0 ;  /* 0x0000003f050a7287 */ /* 0x000fe20008000000 */
[----:B------:R-:W-:Y:S11]  /*6dc0*/  @!P0 BRA `(.L_x_32) ;  /* 0x0000000000048947 */ /* 0x000ff60003800000 */
[----:B------:R-:W-:Y:S01]  /*6dd0*/  BPT.TRAP 0x1 ;  /* 0x000000040000795c */ /* 0x000fe20000300000 */
.L_x_32:
[----:B------:R-:W-:-:S04]  /*6de0*/  ULEA UR5, UR10, UR38, 0x3 ;  /* 0x000000260a057291 */ /* 0x000fc8000f8e183f */
[----:B------:R-:W-:-:S04]  /*6df0*/  UIADD3 UR5, UR5, 0x12028, URZ ;  /* 0x0001202805057890 */ /* 0x000fc8000fffe03f */
[----:B------:R-:W-:-:S09]  /*6e00*/  UPRMT UR5, URZ, 0x654, UR5 ;  /* 0x000006543f057896 */ /* 0x000fd20008000005 */
[----:B------:R-:W-:Y:S01]  /*6e10*/  SYNCS.ARRIVE.TRANS64.RED.A1T0 RZ, [UR5], RZ ;  /* 0x000000ffffff79a7 */ /* 0x000fe20008100405 */
[----:B------:R-:W-:Y:S05]  /*6e20*/  @P1 BRA `(.L_x_33) ;  /* 0x0000000000041947 */ /* 0x000fea0003800000 */
[----:B------:R-:W-:Y:S01]  /*6e30*/  BPT.TRAP 0x1 ;  /* 0x000000040000795c */ /* 0x000fe20000300000 */
.L_x_33:
[----:B------:R-:W-:Y:S01]  /*6e40*/  UIADD3 UR7, UR7, 0x1, URZ ;  /* 0x0000000107077890 */ /* 0x000fe2000fffe03f */
[C---:B------:R-:W-:Y:S01]  /*6e50*/  ISETP.GT.AND P2, PT, R8.reuse, 0x2, PT ;  /* 0x000000020800780c */ /* 0x040fe20003f44270 */
[----:B------:R-:W-:Y:S01]  /*6e60*/  UIADD3 UR5, UR10, 0x1, URZ ;  /* 0x000000010a057890 */ /* 0x000fe2000fffe03f */
[----:B------:R-:W-:Y:S01]  /*6e70*/  VIADD R8, R8, 0xffffffff ;  /* 0xffffffff08087836 */ /* 0x000fe20000000000 */
[----:B------:R-:W-:Y:S01]  /*6e80*/  UISETP.NE.AND UP1, UPT, UR7, 0x5, UPT ;  /* 0x000000050700788c */ /* 0x000fe2000bf25270 */
[----:B------:R-:W-:Y:S01]  /*6e90*/  VIADD R7, R7, 0x80 ;  /* 0x0000008007077836 */ /* 0x000fe20000000000 */
[----:B------:R-:W-:Y:S01]  /*6ea0*/  UISETP.NE.AND UP0, UPT, UR5, 0x5, UPT ;  /* 0x000000050500788c */ /* 0x000fe2000bf05270 */
[----:B-1----:R-:W-:Y:S01]  /*6eb0*/  MOV R13, R5 ;  /* 0x00000005000d7202 */ /* 0x002fe20000000f00 */
[----:B------:R-:W-:Y:S01]  /*6ec0*/  USEL UR10, URZ, 0x1, UP1 ;  /* 0x000000013f0a7887 */ /* 0x000fe20008800000 */
[----:B------:R-:W-:Y:S01]  /*6ed0*/  IMAD.MOV.U32 R11, RZ, RZ, R6 ;  /* 0x000000ffff0b7224 */ /* 0x000fe200078e0006 */
[----:B------:R-:W-:-:S02]  /*6ee0*/  USEL UR5, UR5, URZ, UP0 ;  /* 0x0000003f05057287 */ /* 0x000fc40008000000 */
[----:B------:R-:W-:Y:S02]  /*6ef0*/  USEL UR7, UR7, URZ, UP1 ;  /* 0x0000003f07077287 */ /* 0x000fe40008800000 */
[----:B------:R-:W-:Y:S01]  /*6f00*/  LOP3.LUT R9, R9, UR10, RZ, 0x3c, !PT ;  /* 0x0000000a09097c12 */ /* 0x000fe2000f8e3cff */
[----:B------:R-:W-:Y:S09]  /*6f10*/  @P2 BRA `(.L_x_34) ;  /* 0xffffffd000c42947 */ /* 0x000ff2000383ffff */
.L_x_23:
[----:B------:R-:W-:-:S13]  /*6f20*/  ISETP.GE.AND P2, PT, R8, 0x1, PT ;  /* 0x000000010800780c */ /* 0x000fda0003f46270 */
[----:B------:R-:W-:Y:S05]  /*6f30*/  @!P2 BRA `(.L_x_35) ;  /* 0x0000003400c4a947 */ /* 0x000fea0003800000 */
[----:B------:R-:W-:Y:S01]  /*6f40*/  IMAD.MOV.U32 R10, RZ, RZ, R5 ;  /* 0x000000ffff0a7224 */ /* 0x000fe200078e0005 */
[----:B------:R-:W-:Y:S01]  /*6f50*/  MOV R11, R6 ;  /* 0x00000006000b7202 */ /* 0x000fe20000000f00 */
[----:B------:R-:W-:-:S06]  /*6f60*/  ULDC UR21, c[0x0][0x604] ;  /* 0x0001810000157ab9 */ /* 0x000fcc0000000800 */
.L_x_46:
[----:B------:R-:W-:Y:S05]  /*6f70*/  @!P0 BRA `(.L_x_36) ;  /* 0x0000000000048947 */ /* 0x000fea0003800000 */
[----:B------:R-:W-:Y:S01]  /*6f80*/  BPT.TRAP 0x1 ;  /* 0x000000040000795c */ /* 0x000fe20000300000 */
.L_x_36:
[----:B------:R-:W-:Y:S01]  /*6f90*/  ULEA UR10, UR7, UR38, 0x3 ;  /* 0x00000026070a7291 */ /* 0x000fe2000f8e183f */
[----:B------:R-:W-:-:S08]  /*6fa0*/  SHF.L.U32 R5, R9, 0x1f, RZ ;  /* 0x0000001f09057819 */ /* 0x000fd000000006ff */
[----:B------:R-:W1:Y:S02]  /*6fb0*/  SYNCS.PHASECHK.TRANS64.TRYWAIT P2, [UR10+0x12000], R5 ;  /* 0x01200005ff0075a7 */ /* 0x000e64000804014a */
[----:B-1----:R-:W-:Y:S05]  /*6fc0*/  @!P2 BRA `(.L_x_37) ;  /* 0x000000600094a947 */ /* 0x002fea0003800000 */
.L_x_108:
        /* <DEDUP_REMOVED lines=22> */
.L_x_38:
[C---:B-1----:R-:W-:Y:S01]  /*7130*/  VIADD R5, R7.reuse, 0x1 ;  /* 0x0000000107057836 */ /* 0x042fe20000000000 */
[C---:B------:R-:W-:Y:S01]  /*7140*/  ISETP.GE.AND P2, PT, R0.reuse, R7, PT ;  /* 0x000000070000720c */ /* 0x040fe20003f46270 */
[C---:B------:R-:W-:Y:S01]  /*7150*/  VIADD R15, R7.reuse, 0x8 ;  /* 0x00000008070f7836 */ /* 0x040fe20000000000 */
[C---:B------:R-:W-:Y:S01]  /*7160*/  IADD3 R17, R7.reuse, 0x9, RZ ;  /* 0x0000000907117810 */ /* 0x040fe20007ffe0ff */
[C---:B------:R-:W-:Y:S01]  /*7170*/  VIADD R19, R7.reuse, 0x10 ;  /* 0x0000001007137836 */ /* 0x040fe20000000000 */
[----:B------:R-:W-:Y:S01]  /*7180*/  ISETP.GE.AND P3, PT, R0, R5, PT ;  /* 0x000000050000720c */ /* 0x000fe20003f66270 */
[C---:B------:R-:W-:Y:S01]  /*7190*/  VIADD R21, R7.reuse, 0x11 ;  /* 0x0000001107157836 */ /* 0x040fe20000000000 */
[----:B------:R-:W-:Y:S01]  /*71a0*/  FSEL R13, R24, -INF , P2 ;  /* 0xff800000180d7808 */ /* 0x000fe20001000000 */
[C---:B------:R-:W-:Y:S01]  /*71b0*/  VIADD R113, R7.reuse, 0x19 ;  /* 0x0000001907717836 */ /* 0x040fe20000000000 */
[C---:B------:R-:W-:Y:S01]  /*71c0*/  ISETP.GE.AND P2, PT, R0.reuse, R15, PT ;  /* 0x0000000f0000720c */ /* 0x040fe20003f46270 */
[----:B------:R-:W-:Y:S01]  /*71d0*/  VIADD R121, R7, 0x29 ;  /* 0x0000002907797836 */ /* 0x000fe20000000000 */
[----:B------:R-:W-:Y:S01]  /*71e0*/  FSEL R25, R25, -INF , P3 ;  /* 0xff80000019197808 */ /* 0x000fe20001800000 */
[----:B------:R-:W-:Y:S01]  /*71f0*/  VIADD R125, R7, 0x31 ;  /* 0x00000031077d7836 */ /* 0x000fe20000000000 */
[----:B------:R-:W-:Y:S01]  /*7200*/  FMNMX R6, R13, R10, !PT ;  /* 0x0000000a0d067209 */ /* 0x000fe20007800000 */
[C---:B------:R-:W-:Y:S01]  /*7210*/  VIADD R133, R7.reuse, 0x41 ;  /* 0x0000004107857836 */ /* 0x040fe20000000000 */
[----:B------:R-:W-:Y:S01]  /*7220*/  ISETP.GE.AND P3, PT, R0, R17, PT ;  /* 0x000000110000720c */ /* 0x000fe20003f66270 */
[----:B------:R-:W-:Y:S01]  /*7230*/  VIADD R137, R7, 0x49 ;  /* 0x0000004907897836 */ /* 0x000fe20000000000 */
[----:B------:R-:W-:Y:S01]  /*7240*/  FSEL R28, R28, -INF , P2 ;  /* 0xff8000001c1c7808 */ /* 0x000fe20001000000 */
[----:B------:R-:W-:Y:S01]  /*7250*/  ULEA UR10, UR7, UR38, 0x3 ;  /* 0x00000026070a7291 */ /* 0x000fe2000f8e183f */
[----:B------:R-:W-:-:S02]  /*7260*/  FMNMX R23, R25, R6, !PT ;  /* 0x0000000619177209 */ /* 0x000fc40007800000 */
[----:B------:R-:W-:Y:S02]  /*7270*/  ISETP.GE.AND P2, PT, R0, R19, PT ;  /* 0x000000130000720c */ /* 0x000fe40003f46270 */
[----:B------:R-:W-:Y:S02]  /*7280*/  FSEL R29, R29, -INF , P3 ;  /* 0xff8000001d1d7808 */ /* 0x000fe40001800000 */
[----:B------:R-:W-:Y:S02]  /*7290*/  FMNMX R12, R28, R23, !PT ;  /* 0x000000171c0c7209 */ /* 0x000fe40007800000 */
[----:B------:R-:W-:Y:S02]  /*72a0*/  IADD3 R23, R7, 0x18, RZ ;  /* 0x0000001807177810 */ /* 0x000fe40007ffe0ff */
[----:B------:R-:W-:Y:S02]  /*72b0*/  ISETP.GE.AND P3, PT, R0, R21, PT ;  /* 0x000000150000720c */ /* 0x000fe40003f66270 */
[----:B------:R-:W-:-:S02]  /*72c0*/  FSEL R6, R32, -INF , P2 ;  /* 0xff80000020067808 */ /* 0x000fc40001000000 */
[----:B------:R-:W-:Y:S02]  /*72d0*/  FMNMX R115, R29, R12, !PT ;  /* 0x0000000c1d737209 */ /* 0x000fe40007800000 */
[----:B------:R-:W-:Y:S02]  /*72e0*/  ISETP.GE.AND P2, PT, R0, R23, PT ;  /* 0x000000170000720c */ /* 0x000fe40003f46270 */
[----:B------:R-:W-:Y:S02]  /*72f0*/  FSEL R33, R33, -INF , P3 ;  /* 0xff80000021217808 */ /* 0x000fe40001800000 */
[----:B------:R-:W-:Y:S01]  /*7300*/  FMNMX R12, R6, R115, !PT ;  /* 0x00000073060c7209 */ /* 0x000fe20007800000 */
[----:B------:R-:W-:Y:S01]  /*7310*/  VIADD R115, R7, 0x20 ;  /* 0x0000002007737836 */ /* 0x000fe20000000000 */
[----:B------:R-:W-:Y:S02]  /*7320*/  ISETP.GE.AND P3, PT, R0, R113, PT ;  /* 0x000000710000720c */ /* 0x000fe40003f66270 */
[----:B------:R-:W-:-:S02]  /*7330*/  FSEL R36, R36, -INF , P2 ;  /* 0xff80000024247808 */ /* 0x000fc40001000000 */
[----:B------:R-:W-:Y:S02]  /*7340*/  FMNMX R119, R33, R12, !PT ;  /* 0x0000000c21777209 */ /* 0x000fe40007800000 */
[----:B------:R-:W-:Y:S02]  /*7350*/  IADD3 R117, R7, 0x21, RZ ;  /* 0x0000002107757810 */ /* 0x000fe40007ffe0ff */
[----:B------:R-:W-:Y:S02]  /*7360*/  ISETP.GE.AND P2, PT, R0, R115, PT ;  /* 0x000000730000720c */ /* 0x000fe40003f46270 */
[----:B------:R-:W-:Y:S02]  /*7370*/  FSEL R37, R37, -INF , P3 ;  /* 0xff80000025257808 */ /* 0x000fe40001800000 */
[----:B------:R-:W-:Y:S01]  /*7380*/  FMNMX R12, R36, R119, !PT ;  /* 0x00000077240c7209 */ /* 0x000fe20007800000 */
[----:B------:R-:W-:Y:S01]  /*7390*/  VIADD R119, R7, 0x28 ;  /* 0x0000002807777836 */ /* 0x000fe20000000000 */
[----:B------:R-:W-:-:S02]  /*73a0*/  ISETP.GE.AND P3, PT, R0, R117, PT ;  /* 0x000000750000720c */ /* 0x000fc40003f66270 */
[----:B------:R-:W-:Y:S02]  /*73b0*/  FSEL R40, R40, -INF , P2 ;  /* 0xff80000028287808 */ /* 0x000fe40001000000 */
[----:B------:R-:W-:Y:S02]  /*73c0*/  FMNMX R123, R37, R12, !PT ;  /* 0x0000000c257b7209 */ /* 0x000fe40007800000 */
[----:B------:R-:W-:Y:S02]  /*73d0*/  ISETP.GE.AND P2, PT, R0, R119, PT ;  /* 0x000000770000720c */ /* 0x000fe40003f46270 */
[----:B------:R-:W-:Y:S02]  /*73e0*/  FSEL R41, R41, -INF , P3 ;  /* 0xff80000029297808 */ /* 0x000fe40001800000 */
[----:B------:R-:W-:Y:S02]  /*73f0*/  FMNMX R12, R40, R123, !PT ;  /* 0x0000007b280c7209 */ /* 0x000fe40007800000 */
[----:B------:R-:W-:-:S02]  /*7400*/  IADD3 R123, R7, 0x30, RZ ;  /* 0x00000030077b7810 */ /* 0x000fc40007ffe0ff */
[----:B------:R-:W-:Y:S02]  /*7410*/  ISETP.GE.AND P3, PT, R0, R121, PT ;  /* 0x000000790000720c */ /* 0x000fe40003f66270 */
[----:B------:R-:W-:Y:S02]  /*7420*/  FSEL R44, R44, -INF , P2 ;  /* 0xff8000002c2c7808 */ /* 0x000fe40001000000 */
[----:B------:R-:W-:Y:S02]  /*7430*/  FMNMX R127, R41, R12, !PT ;  /* 0x0000000c297f7209 */ /* 0x000fe40007800000 */
[----:B------:R-:W-:Y:S02]  /*7440*/  ISETP.GE.AND P2, PT, R0, R123, PT ;  /* 0x0000007b0000720c */ /* 0x000fe40003f46270 */
[----:B------:R-:W-:Y:S02]  /*7450*/  FSEL R45, R45, -INF , P3 ;  /* 0xff8000002d2d7808 */ /* 0x000fe40001800000 */
[----:B------:R-:W-:Y:S01]  /*7460*/  FMNMX R12, R44, R127, !PT ;  /* 0x0000007f2c0c7209 */ /* 0x000fe20007800000 */
[----:B------:R-:W-:Y:S01]  /*7470*/  VIADD R127, R7, 0x38 ;  /* 0x00000038077f7836 */ /* 0x000fe20000000000 */
[----:B------:R-:W-:-:S02]  /*7480*/  ISETP.GE.AND P3, PT, R0, R125, PT ;  /* 0x0000007d0000720c */ /* 0x000fc40003f66270 */
[----:B------:R-:W-:Y:S02]  /*7490*/  FSEL R48, R48, -INF , P2 ;  /* 0xff80000030307808 */ /* 0x000fe40001000000 */
        /* <DEDUP_REMOVED lines=66> */
[----:B------:R-:W-:-:S02]  /*78c0*/  FMNMX R12, R80, R163, !PT ;  /* 0x000000a3500c7209 */ /* 0x000fc40007800000 */
[----:B------:R-:W-:Y:S02]  /*78d0*/  ISETP.GE.AND P3, PT, R0, R161, PT ;  /* 0x000000a10000720c */ /* 0x000fe40003f66270 */
[----:B------:R-:W-:Y:S02]  /*78e0*/  FSEL R84, R84, -INF , P2 ;  /* 0xff80000054547808 */ /* 0x000fe40001000000 */
[----:B------:R-:W-:Y:S02]  /*78f0*/  FMNMX R163, R81, R12, !PT ;  /* 0x0000000c51a37209 */ /* 0x000fe40007800000 */
[----:B------:R-:W-:Y:S02]  /*7900*/  FSEL R85, R85, -INF , P3 ;  /* 0xff80000055557808 */ /* 0x000fe40001800000 */
[----:B------:R-:W-:Y:S02]  /*7910*/  FMNMX R12, R84, R163, !PT ;  /* 0x000000a3540c7209 */ /* 0x000fe40007800000 */
[----:B------:R-:W-:-:S02]  /*7920*/  ISETP.GE.AND P5, PT, R2, R19, PT ;  /* 0x000000130200720c */ /* 0x000fc40003fa6270 */
[----:B------:R-:W-:Y:S02]  /*7930*/  FMNMX R12, R85, R12, !PT ;  /* 0x0000000c550c7209 */ /* 0x000fe40007800000 */
[----:B------:R-:W-:Y:S02]  /*7940*/  FSEL R34, R34, -INF , P5 ;  /* 0xff80000022227808 */ /* 0x000fe40002800000 */
[C---:B------:R-:W-:Y:S01]  /*7950*/  ISETP.GE.AND P5, PT, R2.reuse, R117, PT ;  /* 0x000000750200720c */ /* 0x040fe20003fa6270 */
[----:B------:R-:W1:Y:S01]  /*7960*/  SHFL.BFLY PT, R163, R12, 0x1, 0x1f ;  /* 0x0c201f000ca37f89 */ /* 0x000e6200000e0000 */
[C---:B------:R-:W-:Y:S02]  /*7970*/  ISETP.GE.AND P6, PT, R2.reuse, R21, PT ;  /* 0x000000150200720c */ /* 0x040fe40003fc6270 */
[----:B------:R-:W-:Y:S02]  /*7980*/  FSEL R43, R43, -INF , P5 ;  /* 0xff8000002b2b7808 */ /* 0x000fe40002800000 */
[----:B------:R-:W-:-:S02]  /*7990*/  ISETP.GE.AND P5, PT, R2, R127, PT ;  /* 0x0000007f0200720c */ /* 0x000fc40003fa6270 */
[----:B------:R-:W-:Y:S02]  /*79a0*/  FSEL R35, R35, -INF , P6 ;  /* 0xff80000023237808 */ /* 0x000fe40003000000 */
[----:B------:R-:W-:Y:S02]  /*79b0*/  ISETP.GE.AND P6, PT, R2, R119, PT ;  /* 0x000000770200720c */ /* 0x000fe40003fc6270 */
[----:B------:R-:W-:Y:S02]  /*79c0*/  FSEL R54, R54, -INF , P5 ;  /* 0xff80000036367808 */ /* 0x000fe40002800000 */
[C---:B------:R-:W-:Y:S02]  /*79d0*/  ISETP.GE.AND P3, PT, R2.reuse, R5, PT ;  /* 0x000000050200720c */ /* 0x040fe40003f66270 */
[----:B------:R-:W-:Y:S02]  /*79e0*/  ISETP.GE.AND P5, PT, R2, R137, PT ;  /* 0x000000890200720c */ /* 0x000fe40003fa6270 */
[----:B------:R-:W-:-:S02]  /*79f0*/  FSEL R46, R46, -INF , P6 ;  /* 0xff8000002e2e7808 */ /* 0x000fc40003000000 */
[C---:B------:R-:W-:Y:S02]  /*7a00*/  ISETP.GE.AND P6, PT, R2.reuse, R129, PT ;  /* 0x000000810200720c */ /* 0x040fe40003fc6270 */
[----:B------:R-:W-:Y:S02]  /*7a10*/  FSEL R63, R63, -INF , P5 ;  /* 0xff8000003f3f7808 */ /* 0x000fe40002800000 */
[----:B------:R-:W-:Y:S02]  /*7a20*/  ISETP.GE.AND P4, PT, R2, R15, PT ;  /* 0x0000000f0200720c */ /* 0x000fe40003f86270 */
[----:B-1----:R-:W-:Y:S02]  /*7a30*/  FMNMX R163, R12, R163, !PT ;  /* 0x000000a30ca37209 */ /* 0x002fe40007800000 */
[----:B------:R-:W-:Y:S02]  /*7a40*/  FSEL R55, R55, -INF , P6 ;  /* 0xff80000037377808 */ /* 0x000fe40003000000 */
[----:B------:R-:W-:Y:S01]  /*7a50*/  ISETP.GE.AND P6, PT, R2, R139, PT ;  /* 0x0000008b0200720c */ /* 0x000fe20003fc6270 */
[----:B------:R-:W1:Y:S01]  /*7a60*/  SHFL.BFLY PT, R12, R163, 0x2, 0x1f ;  /* 0x0c401f00a30c7f89 */ /* 0x000e6200000e0000 */
[----:B------:R-:W-:-:S02]  /*7a70*/  FSEL R27, R27, -INF , P3 ;  /* 0xff8000001b1b7808 */ /* 0x000fc40001800000 */
[----:B------:R-:W-:Y:S02]  /*7a80*/  FSEL R66, R66, -INF , P6 ;  /* 0xff80000042427808 */ /* 0x000fe40003000000 */
[C---:B------:R-:W-:Y:S02]  /*7a90*/  ISETP.GE.AND P6, PT, R2.reuse, R7, PT ;  /* 0x000000070200720c */ /* 0x040fe40003fc6270 */
[----:B------:R-:W-:Y:S02]  /*7aa0*/  ISETP.GE.AND P2, PT, R2, R17, PT ;  /* 0x000000110200720c */ /* 0x000fe40003f46270 */
[----:B------:R-:W-:Y:S02]  /*7ab0*/  FSEL R32, R26, -INF , P6 ;  /* 0xff8000001a207808 */ /* 0x000fe40003000000 */
[----:B------:R-:W-:Y:S02]  /*7ac0*/  FSEL R30, R30, -INF , P4 ;  /* 0xff8000001e1e7808 */ /* 0x000fe40002000000 */
[----:B------:R-:W-:-:S02]  /*7ad0*/  FSEL R31, R31, -INF , P2 ;  /* 0xff8000001f1f7808 */ /* 0x000fc40001000000 */
[C---:B------:R-:W-:Y:S02]  /*7ae0*/  ISETP.GE.AND P3, PT, R2.reuse, R23, PT ;  /* 0x000000170200720c */ /* 0x040fe40003f66270 */
[----:B------:R-:W-:Y:S02]  /*7af0*/  ISETP.GE.AND P6, PT, R2, R153, PT ;  /* 0x000000990200720c */ /* 0x000fe40003fc6270 */
[----:B------:R-:W-:Y:S02]  /*7b00*/  FSEL R38, R38, -INF , P3 ;  /* 0xff80000026267808 */ /* 0x000fe40001800000 */
[----:B------:R-:W-:Y:S02]  /*7b10*/  ISETP.GE.AND P3, PT, R2, R121, PT ;  /* 0x000000790200720c */ /* 0x000fe40003f66270 */
[----:B------:R-:W-:Y:S02]  /*7b20*/  FSEL R79, R79, -INF , P6 ;  /* 0xff8000004f4f7808 */ /* 0x000fe40003000000 */
[----:B-1----:R-:W-:-:S02]  /*7b30*/  FMNMX R5, R163, R12, !PT ;  /* 0x0000000ca3057209 */ /* 0x002fc40007800000 */
[----:B------:R-:W-:Y:S02]  /*7b40*/  FMNMX R12, R32, R11, !PT ;  /* 0x0000000b200c7209 */ /* 0x000fe40007800000 */
[----:B------:R-:W-:Y:S02]  /*7b50*/  FSETP.NEU.AND P5, PT, R5, -INF , PT ;  /* 0xff8000000500780b */ /* 0x000fe40003fad000 */
[----:B------:R-:W-:Y:S02]  /*7b60*/  FSEL R47, R47, -INF , P3 ;  /* 0xff8000002f2f7808 */ /* 0x000fe40001800000 */
[----:B------:R-:W-:Y:S02]  /*7b70*/  FSEL R15, R5, RZ, P5 ;  /* 0x000000ff050f7208 */ /* 0x000fe40002800000 */
[C---:B------:R-:W-:Y:S02]  /*7b80*/  ISETP.GE.AND P5, PT, R2.reuse, R147, PT ;  /* 0x000000930200720c */ /* 0x040fe40003fa6270 */
[----:B------:R-:W-:Y:S01]  /*7b90*/  ISETP.GE.AND P3, PT, R2, R131, PT ;  /* 0x000000830200720c */ /* 0x000fe20003f66270 */
[C---:B------:R-:W-:Y:S01]  /*7ba0*/  FMUL R112, R15.reuse, UR21 ;  /* 0x000000150f707c20 */ /* 0x040fe20008400000 */
[----:B------:R-:W-:Y:S01]  /*7bb0*/  FSEL R74, R74, -INF , P5 ;  /* 0xff8000004a4a7808 */ /* 0x000fe20002800000 */
[----:B------:R-:W-:Y:S01]  /*7bc0*/  FADD R15, -R15, R10 ;  /* 0x0000000a0f0f7221 */ /* 0x000fe20000000100 */
[----:B------:R-:W-:Y:S01]  /*7bd0*/  ISETP.GE.AND P4, PT, R2, R113, PT ;  /* 0x000000710200720c */ /* 0x000fe20003f86270 */
[--C-:B------:R-:W-:Y:S01]  /*7be0*/  FFMA R24, R13, UR21, -R112.reuse ;  /* 0x000000150d187c23 */ /* 0x100fe20008000870 */
[----:B------:R-:W-:Y:S01]  /*7bf0*/  FMNMX R13, R27, R12, !PT ;  /* 0x0000000c1b0d7209 */ /* 0x000fe20007800000 */
[--C-:B------:R-:W-:Y:S01]  /*7c00*/  FFMA R26, R28, UR21, -R112.reuse ;  /* 0x000000151c1a7c23 */ /* 0x100fe20008000870 */
[----:B------:R-:W-:Y:S01]  /*7c10*/  ISETP.GE.AND P2, PT, R2, R115, PT ;  /* 0x000000730200720c */ /* 0x000fe20003f46270 */
[--C-:B------:R-:W-:Y:S01]  /*7c20*/  FFMA R6, R6, UR21, -R112.reuse ;  /* 0x0000001506067c23 */ /* 0x100fe20008000870 */
[----:B------:R-:W-:Y:S01]  /*7c30*/  FSETP.GEU.AND P5, PT, R24, -126, PT ;  /* 0xc2fc00001800780b */ /* 0x000fe20003fae000 */
[--C-:B------:R-:W-:Y:S01]  /*7c40*/  FFMA R18, R48, UR21, -R112.reuse ;  /* 0x0000001530127c23 */ /* 0x100fe20008000870 */
[----:B------:R-:W-:Y:S01]  /*7c50*/  FMNMX R12, R30, R13, !PT ;  /* 0x0000000d1e0c7209 */ /* 0x000fe20007800000 */
[--C-:B------:R-:W-:Y:S01]  /*7c60*/  FFMA R13, R25, UR21, -R112.reuse ;  /* 0x00000015190d7c23 */ /* 0x100fe20008000870 */
[----:B------:R-:W-:Y:S01]  /*7c70*/  FSEL R58, R58, -INF , P3 ;  /* 0xff8000003a3a7808 */ /* 0x000fe20001800000 */
[--C-:B------:R-:W-:Y:S01]  /*7c80*/  FFMA R20, R52, UR21, -R112.reuse ;  /* 0x0000001534147c23 */ /* 0x100fe20008000870 */
[----:B------:R-:W-:Y:S01]  /*7c90*/  FMNMX R17, R31, R12, !PT ;  /* 0x0000000c1f117209 */ /* 0x000fe20007800000 */
[--C-:B------:R-:W-:Y:S01]  /*7ca0*/  FFMA R22, R57, UR21, -R112.reuse ;  /* 0x0000001539167c23 */ /* 0x100fe20008000870 */
[----:B------:R-:W-:Y:S01]  /*7cb0*/  FSETP.GEU.AND P6, PT, R13, -126, PT ;  /* 0xc2fc00000d00780b */ /* 0x000fe20003fce000 */
[--C-:B------:R-:W-:Y:S01]  /*7cc0*/  FFMA R57, R64, UR21, -R112.reuse ;  /* 0x0000001540397c23 */ /* 0x100fe20008000870 */
[----:B------:R-:W-:Y:S01]  /*7cd0*/  FMNMX R12, R34, R17, !PT ;  /* 0x00000011220c7209 */ /* 0x000fe20007800000 */
[--C-:B------:R-:W-:Y:S01]  /*7ce0*/  FFMA R17, R29, UR21, -R112.reuse ;  /* 0x000000151d117c23 */ /* 0x100fe20008000870 */
[----:B------:R-:W-:Y:S01]  /*7cf0*/  FSEL R39, R39, -INF , P4 ;  /* 0xff80000027277808 */ /* 0x000fe20002000000 */
[----:B------:R-:W-:Y:S01]  /*7d00*/  @!P5 FMUL R24, R24, 0.5 ;  /* 0x3f0000001818d820 */ /* 0x000fe20000400000 */
[----:B------:R-:W-:Y:S01]  /*7d10*/  FMNMX R19, R35, R12, !PT ;  /* 0x0000000c23137209 */ /* 0x000fe20007800000 */
[--C-:B------:R-:W-:Y:S01]  /*7d20*/  FFMA R52, R73, UR21, -R112.reuse ;  /* 0x0000001549347c23 */ /* 0x100fe20008000870 */
[----:B------:R-:W-:Y:S01]  /*7d30*/  ISETP.GE.AND P3, PT, R2, R141, PT ;  /* 0x0000008d0200720c */ /* 0x000fe20003f66270 */
[--C-:B------:R-:W-:Y:S01]  /*7d40*/  FFMA R48, R69, UR21, -R112.reuse ;  /* 0x0000001545307c23 */ /* 0x100fe20008000870 */
[----:B------:R-:W-:Y:S01]  /*7d50*/  FMNMX R12, R38, R19, !PT ;  /* 0x00000013260c7209 */ /* 0x000fe20007800000 */
[----:B------:R-:W1:Y:S01]  /*7d60*/  MUFU.EX2 R24, R24 ;  /* 0x0000001800187308 */ /* 0x000e620000000800 */
[----:B------:R-:W-:Y:S01]  /*7d70*/  FSEL R42, R42, -INF , P2 ;  /* 0xff8000002a2a7808 */ /* 0x000fe20001000000 */
[----:B------:R-:W-:Y:S01]  /*7d80*/  @!P6 FMUL R13, R13, 0.5 ;  /* 0x3f0000000d0de820 */ /* 0x000fe20000400000 */
[----:B------:R-:W-:Y:S01]  /*7d90*/  ISETP.GE.AND P2, PT, R2, R125, PT ;  /* 0x0000007d0200720c */ /* 0x000fe20003f46270 */
[--C-:B------:R-:W-:Y:S01]  /*7da0*/  FFMA R69, R76, UR21, -R112.reuse ;  /* 0x000000154c457c23 */ /* 0x100fe20008000870 */
[----:B------:R-:W-:Y:S01]  /*7db0*/  FSEL R67, R67, -INF , P3 ;  /* 0xff80000043437808 */ /* 0x000fe20001800000 */
[--C-:B------:R-:W-:Y:S01]  /*7dc0*/  FFMA R73, R80, UR21, -R112.reuse ;  /* 0x0000001550497c23 */ /* 0x100fe20008000870 */
[----:B------:R-:W-:Y:S01]  /*7dd0*/  FMNMX R19, R39, R12, !PT ;  /* 0x0000000c27137209 */ /* 0x000fe20007800000 */
[----:B------:R-:W2:Y:S01]  /*7de0*/  MUFU.EX2 R13, R13 ;  /* 0x0000000d000d7308 */ /* 0x000ea20000000800 */
[C---:B------:R-:W-:Y:S01]  /*7df0*/  ISETP.GE.AND P4, PT, R2.reuse, R123, PT ;  /* 0x0000007b0200720c */ /* 0x040fe20003f86270 */
[----:B------:R-:W-:Y:S01]  /*7e00*/  FFMA R64, R85, UR21, -R112 ;  /* 0x0000001555407c23 */ /* 0x000fe20008000870 */
[----:B------:R-:W-:Y:S01]  /*7e10*/  ISETP.GE.AND P3, PT, R2, R149, PT ;  /* 0x000000950200720c */ /* 0x000fe20003f66270 */
[----:B------:R-:W-:Y:S01]  /*7e20*/  FMUL R15, R15, UR21 ;  /* 0x000000150f0f7c20 */ /* 0x000fe20008400000 */
[----:B------:R-:W-:-:S02]  /*7e30*/  FSEL R51, R51, -INF , P2 ;  /* 0xff80000033337808 */ /* 0x000fc40001000000 */
[----:B------:R-:W-:Y:S02]  /*7e40*/  ISETP.GE.AND P2, PT, R2, R135, PT ;  /* 0x000000870200720c */ /* 0x000fe40003f46270 */
[----:B------:R-:W-:Y:S01]  /*7e50*/  FMNMX R12, R42, R19, !PT ;  /* 0x000000132a0c7209 */ /* 0x000fe20007800000 */
[----:B------:R-:W-:Y:S01]  /*7e60*/  FFMA R19, R33, UR21, -R112 ;  /* 0x0000001521137c23 */ /* 0x000fe20008000870 */
[----:B------:R-:W-:Y:S01]  /*7e70*/  FSEL R50, R50, -INF , P4 ;  /* 0xff80000032327808 */ /* 0x000fe20002000000 */
[----:B-1----:R-:W-:Y:S01]  /*7e80*/  @!P5 FMUL R24, R24, R24 ;  /* 0x000000181818d220 */ /* 0x002fe20000400000 */
[----:B------:R-:W-:Y:S02]  /*7e90*/  FSEL R75, R75, -INF , P3 ;  /* 0xff8000004b4b7808 */ /* 0x000fe40001800000 */
[C---:B------:R-:W-:Y:S02]  /*7ea0*/  ISETP.GE.AND P4, PT, R2.reuse, R133, PT ;  /* 0x000000850200720c */ /* 0x040fe40003f86270 */
[----:B------:R-:W-:Y:S01]  /*7eb0*/  ISETP.GE.AND P3, PT, R2, R157, PT ;  /* 0x0000009d0200720c */ /* 0x000fe20003f66270 */
[----:B--2---:R-:W-:Y:S01]  /*7ec0*/  @!P6 FMUL R13, R13, R13 ;  /* 0x0000000d0d0de220 */ /* 0x004fe20000400000 */
[----:B------:R-:W-:-:S02]  /*7ed0*/  FSEL R62, R62, -INF , P2 ;  /* 0xff8000003e3e7808 */ /* 0x000fc40001000000 */
[C---:B------:R-:W-:Y:S02]  /*7ee0*/  ISETP.GE.AND P2, PT, R2.reuse, R145, PT ;  /* 0x000000910200720c */ /* 0x040fe40003f46270 */
[----:B------:R-:W-:Y:S02]  /*7ef0*/  FSEL R59, R59, -INF , P4 ;  /* 0xff8000003b3b7808 */ /* 0x000fe40002000000 */
[----:B------:R-:W-:Y:S02]  /*7f00*/  FSEL R83, R83, -INF , P3 ;  /* 0xff80000053537808 */ /* 0x000fe40001800000 */
[----:B------:R-:W-:Y:S02]  /*7f10*/  FSETP.GEU.AND P5, PT, R19, -126, PT ;  /* 0xc2fc00001300780b */ /* 0x000fe40003fae000 */
[----:B------:R-:W-:Y:S02]  /*7f20*/  ISETP.GE.AND P4, PT, R2, R143, PT ;  /* 0x0000008f0200720c */ /* 0x000fe40003f86270 */
[----:B------:R-:W-:-:S02]  /*7f30*/  FSETP.GEU.AND P3, PT, R17, -126, PT ;  /* 0xc2fc00001100780b */ /* 0x000fc40003f6e000 */
[----:B------:R-:W-:Y:S02]  /*7f40*/  FSEL R71, R71, -INF , P2 ;  /* 0xff80000047477808 */ /* 0x000fe40001000000 */
[----:B------:R-:W-:Y:S02]  /*7f50*/  ISETP.GE.AND P2, PT, R2, R155, PT ;  /* 0x0000009b0200720c */ /* 0x000fe40003f46270 */
[----:B------:R-:W-:Y:S02]  /*7f60*/  FSEL R70, R70, -INF , P4 ;  /* 0xff80000046467808 */ /* 0x000fe40002000000 */
[----:B------:R-:W-:Y:S01]  /*7f70*/  ISETP.GE.AND P4, PT, R2, R151, PT ;  /* 0x000000970200720c */ /* 0x000fe20003f86270 */
[----:B------:R-:W-:Y:S01]  /*7f80*/  @!P5 FMUL R19, R19, 0.5 ;  /* 0x3f0000001313d820 */ /* 0x000fe20000400000 */
[----:B------:R-:W-:Y:S02]  /*7f90*/  FSEL R82, R82, -INF , P2 ;  /* 0xff80000052527808 */ /* 0x000fe40001000000 */
[----:B------:R-:W-:Y:S01]  /*7fa0*/  FMNMX R21, R43, R12, !PT ;  /* 0x0000000c2b157209 */ /* 0x000fe20007800000 */
[----:B------:R-:W-:Y:S01]  /*7fb0*/  @!P3 FMUL R17, R17, 0.5 ;  /* 0x3f0000001111b820 */ /* 0x000fe20000400000 */
[----:B------:R-:W-:Y:S01]  /*7fc0*/  FSETP.GEU.AND P2, PT, R26, -126, PT ;  /* 0xc2fc00001a00780b */ /* 0x000fe20003f4e000 */
[----:B------:R-:W-:Y:S01]  /*7fd0*/  FFMA R12, R36, UR21, -R112 ;  /* 0x00000015240c7c23 */ /* 0x000fe20008000870 */
[----:B------:R-:W-:Y:S01]  /*7fe0*/  FSEL R78, R78, -INF , P4 ;  /* 0xff8000004e4e7808 */ /* 0x000fe20002000000 */
[----:B------:R-:W1:Y:S01]  /*7ff0*/  MUFU.EX2 R19, R19 ;  /* 0x0000001300137308 */ /* 0x000e620000000800 */
[----:B------:R-:W-:-:S02]  /*8000*/  ISETP.GE.AND P4, PT, R2, R159, PT ;  /* 0x0000009f0200720c */ /* 0x000fc40003f86270 */
[----:B------:R-:W-:Y:S01]  /*8010*/  FMNMX R14, R46, R21, !PT ;  /* 0x000000152e0e7209 */ /* 0x000fe20007800000 */
[--C-:B------:R-:W-:Y:S01]  /*8020*/  FFMA R21, R37, UR21, -R112.reuse ;  /* 0x0000001525157c23 */ /* 0x100fe20008000870 */
[----:B------:R-:W-:Y:S01]  /*8030*/  FSEL R86, R86, -INF , P4 ;  /* 0xff80000056567808 */ /* 0x000fe20002000000 */
[--C-:B------:R-:W-:Y:S01]  /*8040*/  FFMA R37, R45, UR21, -R112.reuse ;  /* 0x000000152d257c23 */ /* 0x100fe20008000870 */
[----:B------:R-:W-:Y:S01]  /*8050*/  FMNMX R23, R47, R14, !PT ;  /* 0x0000000e2f177209 */ /* 0x000fe20007800000 */
[----:B------:R-:W2:Y:S01]  /*8060*/  MUFU.EX2 R17, R17 ;  /* 0x0000001100117308 */ /* 0x000ea20000000800 */
[----:B------:R-:W-:Y:S01]  /*8070*/  ISETP.GE.AND P4, PT, R2, R161, PT ;  /* 0x000000a10200720c */ /* 0x000fe20003f86270 */
[----:B------:R-:W-:Y:S01]  /*8080*/  @!P2 FMUL R26, R26, 0.5 ;  /* 0x3f0000001a1aa820 */ /* 0x000fe20000400000 */
[----:B------:R-:W-:Y:S01]  /*8090*/  FSETP.GEU.AND P6, PT, R12, -126, PT ;  /* 0xc2fc00000c00780b */ /* 0x000fe20003fce000 */
[--C-:B------:R-:W-:Y:S01]  /*80a0*/  FFMA R45, R53, UR21, -R112.reuse ;  /* 0x00000015352d7c23 */ /* 0x100fe20008000870 */
[----:B------:R-:W-:Y:S01]  /*80b0*/  FMNMX R14, R50, R23, !PT ;  /* 0x00000017320e7209 */ /* 0x000fe20007800000 */
[--C-:B------:R-:W-:Y:S01]  /*80c0*/  FFMA R53, R60, UR21, -R112.reuse ;  /* 0x000000153c357c23 */ /* 0x100fe20008000870 */
[----:B------:R-:W-:Y:S01]  /*80d0*/  FSEL R87, R87, -INF , P4 ;  /* 0xff80000057577808 */ /* 0x000fe20002000000 */
[----:B------:R-:W3:Y:S01]  /*80e0*/  MUFU.EX2 R26, R26 ;  /* 0x0000001a001a7308 */ /* 0x000ee20000000800 */
[----:B------:R-:W-:Y:S01]  /*80f0*/  FSETP.GEU.AND P4, PT, R6, -126, PT ;  /* 0xc2fc00000600780b */ /* 0x000fe20003f8e000 */
[----:B-1----:R-:W-:Y:S01]  /*8100*/  @!P5 FMUL R19, R19, R19 ;  /* 0x000000131313d220 */ /* 0x002fe20000400000 */
[----:B------:R-:W-:Y:S01]  /*8110*/  FMNMX R23, R51, R14, !PT ;  /* 0x0000000e33177209 */ /* 0x000fe20007800000 */
[--C-:B------:R-:W-:Y:S01]  /*8120*/  FFMA R14, R40, UR21, -R112.reuse ;  /* 0x00000015280e7c23 */ /* 0x100fe20008000870 */
[--C-:B------:R-:W-:Y:S01]  /*8130*/  FFMA R40, R61, UR21, -R112.reuse ;  /* 0x000000153d287c23 */ /* 0x100fe20008000870 */
[--C-:B------:R-:W-:Y:S01]  /*8140*/  FFMA R61, R68, UR21, -R112.reuse ;  /* 0x00000015443d7c23 */ /* 0x100fe20008000870 */
[----:B------:R-:W-:Y:S01]  /*8150*/  FMNMX R16, R54, R23, !PT ;  /* 0x0000001736107209 */ /* 0x000fe20007800000 */
[----:B------:R-:W-:Y:S01]  /*8160*/  @!P6 FMUL R12, R12, 0.5 ;  /* 0x3f0000000c0ce820 */ /* 0x000fe20000400000 */
[----:B--2---:R-:W-:Y:S01]  /*8170*/  @!P3 FMUL R17, R17, R17 ;  /* 0x000000111111b220 */ /* 0x004fe20000400000 */
[----:B------:R-:W-:Y:S01]  /*8180*/  FSETP.GEU.AND P3, PT, R14, -126, PT ;  /* 0xc2fc00000e00780b */ /* 0x000fe20003f6e000 */
[--C-:B------:R-:W-:Y:S01]  /*8190*/  FFMA R23, R41, UR21, -R112.reuse ;  /* 0x0000001529177c23 */ /* 0x100fe20008000870 */
[----:B------:R-:W-:Y:S01]  /*81a0*/  FMNMX R25, R55, R16, !PT ;  /* 0x0000001037197209 */ /* 0x000fe20007800000 */
[--C-:B------:R-:W-:Y:S01]  /*81b0*/  FFMA R16, R44, UR21, -R112.reuse ;  /* 0x000000152c107c23 */ /* 0x100fe20008000870 */
[----:B------:R-:W-:Y:S01]  /*81c0*/  @!P4 FMUL R6, R6, 0.5 ;  /* 0x3f0000000606c820 */ /* 0x000fe20000400000 */
[----:B------:R-:W1:Y:S01]  /*81d0*/  MUFU.EX2 R12, R12 ;  /* 0x0000000c000c7308 */ /* 0x000e620000000800 */
[--C-:B------:R-:W-:Y:S01]  /*81e0*/  FFMA R41, R49, UR21, -R112.reuse ;  /* 0x0000001531297c23 */ /* 0x100fe20008000870 */
[----:B---3--:R-:W-:Y:S01]  /*81f0*/  @!P2 FMUL R26, R26, R26 ;  /* 0x0000001a1a1aa220 */ /* 0x008fe20000400000 */
[----:B------:R-:W-:Y:S01]  /*8200*/  FSETP.GEU.AND P5, PT, R16, -126, PT ;  /* 0xc2fc00001000780b */ /* 0x000fe20003fae000 */
[--C-:B------:R-:W-:Y:S01]  /*8210*/  FFMA R49, R56, UR21, -R112.reuse ;  /* 0x0000001538317c23 */ /* 0x100fe20008000870 */
[----:B------:R-:W-:Y:S01]  /*8220*/  FSETP.GEU.AND P2, PT, R21, -126, PT ;  /* 0xc2fc00001500780b */ /* 0x000fe20003f4e000 */
[--C-:B------:R-:W-:Y:S01]  /*8230*/  FFMA R44, R65, UR21, -R112.reuse ;  /* 0x00000015412c7c23 */ /* 0x100fe20008000870 */
[--C-:B------:R-:W-:Y:S01]  /*8240*/  FFMA R65, R72, UR21, -R112.reuse ;  /* 0x0000001548417c23 */ /* 0x100fe20008000870 */
[----:B------:R2:W3:Y:S01]  /*8250*/  MUFU.EX2 R28, R6 ;  /* 0x00000006001c7308 */ /* 0x0004e20000000800 */
[----:B------:R-:W-:Y:S01]  /*8260*/  @!P3 FMUL R14, R14, 0.5 ;  /* 0x3f0000000e0eb820 */ /* 0x000fe20000400000 */
[--C-:B------:R-:W-:Y:S01]  /*8270*/  FFMA R60, R81, UR21, -R112.reuse ;  /* 0x00000015513c7c23 */ /* 0x100fe20008000870 */
[--C-:B------:R-:W-:Y:S01]  /*8280*/  FFMA R56, R77, UR21, -R112.reuse ;  /* 0x000000154d387c23 */ /* 0x100fe20008000870 */
[----:B------:R-:W-:-:S04]  /*8290*/  FFMA R77, R84, UR21, -R112 ;  /* 0x00000015544d7c23 */ /* 0x000fc80008000870 */
[----:B------:R-:W-:Y:S01]  /*82a0*/  @!P5 FMUL R16, R16, 0.5 ;  /* 0x3f0000001010d820 */ /* 0x000fe20000400000 */
[----:B-1----:R-:W-:Y:S01]  /*82b0*/  @!P6 FMUL R12, R12, R12 ;  /* 0x0000000c0c0ce220 */ /* 0x002fe20000400000 */
[----:B------:R-:W-:Y:S01]  /*82c0*/  FSETP.GEU.AND P6, PT, R37, -126, PT ;  /* 0xc2fc00002500780b */ /* 0x000fe20003fce000 */
[----:B------:R-:W1:Y:S01]  /*82d0*/  MUFU.EX2 R14, R14 ;  /* 0x0000000e000e7308 */ /* 0x000e620000000800 */
[----:B------:R-:W-:Y:S01]  /*82e0*/  @!P2 FMUL R21, R21, 0.5 ;  /* 0x3f0000001515a820 */ /* 0x000fe20000400000 */
[----:B--2---:R-:W-:Y:S01]  /*82f0*/  FMNMX R6, R58, R25, !PT ;  /* 0x000000193a067209 */ /* 0x004fe20007800000 */
[----:B---3--:R-:W-:Y:S01]  /*8300*/  @!P4 FMUL R28, R28, R28 ;  /* 0x0000001c1c1cc220 */ /* 0x008fe20000400000 */
[----:B------:R-:W-:-:S04]  /*8310*/  FSETP.GEU.AND P4, PT, R23, -126, PT ;  /* 0xc2fc00001700780b */ /* 0x000fc80003f8e000 */
[----:B------:R-:W2:Y:S01]  /*8320*/  MUFU.EX2 R16, R16 ;  /* 0x0000001000107308 */ /* 0x000ea20000000800 */
[----:B------:R-:W-:-:S03]  /*8330*/  FMNMX R25, R59, R6, !PT ;  /* 0x000000063b197209 */ /* 0x000fc60007800000 */
[----:B------:R-:W-:Y:S01]  /*8340*/  @!P6 FMUL R37, R37, 0.5 ;  /* 0x3f0000002525e820 */ /* 0x000fe20000400000 */
[----:B------:R-:W-:-:S03]  /*8350*/  FMNMX R6, R62, R25, !PT ;  /* 0x000000193e067209 */ /* 0x000fc60007800000 */
[----:B------:R-:W3:Y:S01]  /*8360*/  MUFU.EX2 R21, R21 ;  /* 0x0000001500157308 */ /* 0x000ee20000000800 */
[----:B-1----:R-:W-:Y:S01]  /*8370*/  @!P3 FMUL R14, R14, R14 ;  /* 0x0000000e0e0eb220 */ /* 0x002fe20000400000 */
[----:B------:R-:W-:Y:S01]  /*8380*/  FSETP.GEU.AND P3, PT, R41, -126, PT ;  /* 0xc2fc00002900780b */ /* 0x000fe20003f6e000 */
[----:B------:R-:W-:Y:S01]  /*8390*/  @!P4 FMUL R23, R23, 0.5 ;  /* 0x3f0000001717c820 */ /* 0x000fe20000400000 */
[----:B------:R-:W-:-:S04]  /*83a0*/  FMNMX R25, R63, R6, !PT ;  /* 0x000000063f197209 */ /* 0x000fc80007800000 */
        /* <DEDUP_REMOVED lines=35> */
[----:B------:R-:W-:Y:S01]  /*85e0*/  FMNMX R25, R79, R6, !PT ;  /* 0x000000064f197209 */ /* 0x000fe20007800000 */
[----:B---3--:R-:W-:Y:S01]  /*85f0*/  @!P6 FMUL R49, R49, R49 ;  /* 0x000000313131e220 */ /* 0x008fe20000400000 */
[----:B------:R-:W-:Y:S01]  /*8600*/  FSETP.GEU.AND P6, PT, R44, -126, PT ;  /* 0xc2fc00002c00780b */ /* 0x000fe20003fce000 */
[----:B------:R-:W2:Y:S01]  /*8610*/  MUFU.EX2 R53, R53 ;  /* 0x0000003500357308 */ /* 0x000ea20000000800 */
[----:B------:R-:W-:Y:S01]  /*8620*/  FMNMX R6, R82, R25, !PT ;  /* 0x0000001952067209 */ /* 0x000fe20007800000 */
[----:B------:R-:W-:Y:S01]  /*8630*/  FADD R10, R24, R49 ;  /* 0x00000031180a7221 */ /* 0x000fe20000000000 */
[----:B------:R-:W-:Y:S01]  /*8640*/  F2FP.BF16.F32.PACK_AB R24, R13, R24 ;  /* 0x000000180d18723e */ /* 0x000fe200000010ff */
[----:B------:R-:W-:Y:S01]  /*8650*/  @!P2 FMUL R22, R22, 0.5 ;  /* 0x3f0000001616a820 */ /* 0x000fe20000400000 */
[----:B------:R-:W-:Y:S01]  /*8660*/  FMNMX R25, R83, R6, !PT ;  /* 0x0000000653197209 */ /* 0x000fe20007800000 */
[----:B-1----:R-:W-:Y:S01]  /*8670*/  @!P4 FMUL R20, R20, R20 ;  /* 0x000000141414c220 */ /* 0x002fe20000400000 */
[----:B------:R-:W-:Y:S01]  /*8680*/  FSETP.GEU.AND P4, PT, R40, -126, PT ;  /* 0xc2fc00002800780b */ /* 0x000fe20003f8e000 */
[----:B------:R-:W1:Y:S01]  /*8690*/  MUFU.EX2 R57, R57 ;  /* 0x0000003900397308 */ /* 0x000e620000000800 */
[----:B------:R-:W-:-:S03]  /*86a0*/  FMNMX R6, R86, R25, !PT ;  /* 0x0000001956067209 */ /* 0x000fc60007800000 */
[----:B------:R-:W-:Y:S01]  /*86b0*/  @!P6 FMUL R44, R44, 0.5 ;  /* 0x3f0000002c2ce820 */ /* 0x000fe20000400000 */
[----:B------:R-:W-:-:S03]  /*86c0*/  FMNMX R6, R87, R6, !PT ;  /* 0x0000000657067209 */ /* 0x000fc60007800000 */
[----:B------:R-:W3:Y:S01]  /*86d0*/  MUFU.EX2 R22, R22 ;  /* 0x0000001600167308 */ /* 0x000ee20000000800 */
[----:B--2---:R-:W-:Y:S01]  /*86e0*/  @!P3 FMUL R53, R53, R53 ;  /* 0x000000353535b220 */ /* 0x004fe20000400000 */
[----:B------:R-:W2:Y:S01]  /*86f0*/  SHFL.BFLY PT, R25, R6, 0x1, 0x1f ;  /* 0x0c201f0006197f89 */ /* 0x000ea200000e0000 */
[----:B------:R-:W-:Y:S01]  /*8700*/  FSETP.GEU.AND P3, PT, R48, -126, PT ;  /* 0xc2fc00003000780b */ /* 0x000fe20003f6e000 */
[----:B------:R-:W-:-:S04]  /*8710*/  @!P4 FMUL R40, R40, 0.5 ;  /* 0x3f0000002828c820 */ /* 0x000fc80000400000 */
[----:B------:R-:W4:Y:S01]  /*8720*/  MUFU.EX2 R44, R44 ;  /* 0x0000002c002c7308 */ /* 0x000f220000000800 */
[----:B-1----:R-:W-:Y:S01]  /*8730*/  @!P5 FMUL R57, R57, R57 ;  /* 0x000000393939d220 */ /* 0x002fe20000400000 */
[----:B------:R-:W-:-:S06]  /*8740*/  FSETP.GEU.AND P5, PT, R52, -126, PT ;  /* 0xc2fc00003400780b */ /* 0x000fcc0003fae000 */
[----:B------:R-:W1:Y:S01]  /*8750*/  MUFU.EX2 R40, R40 ;  /* 0x0000002800287308 */ /* 0x000e620000000800 */
[----:B---3--:R-:W-:Y:S01]  /*8760*/  @!P2 FMUL R22, R22, R22 ;  /* 0x000000161616a220 */ /* 0x008fe20000400000 */
[----:B------:R-:W-:Y:S01]  /*8770*/  FSETP.GEU.AND P2, PT, R61, -126, PT ;  /* 0xc2fc00003d00780b */ /* 0x000fe20003f4e000 */
[----:B------:R-:W-:-:S04]  /*8780*/  @!P3 FMUL R48, R48, 0.5 ;  /* 0x3f0000003030b820 */ /* 0x000fc80000400000 */
[----:B------:R-:W-:Y:S01]  /*8790*/  @!P5 FMUL R52, R52, 0.5 ;  /* 0x3f0000003434d820 */ /* 0x000fe20000400000 */
[----:B----4-:R-:W-:Y:S01]  /*87a0*/  @!P6 FMUL R44, R44, R44 ;  /* 0x0000002c2c2ce220 */ /* 0x010fe20000400000 */
[----:B------:R-:W-:Y:S01]  /*87b0*/  FSETP.GEU.AND P6, PT, R69, -126, PT ;  /* 0xc2fc00004500780b */ /* 0x000fe20003fce000 */
[----:B------:R-:W3:Y:S01]  /*87c0*/  MUFU.EX2 R48, R48 ;  /* 0x0000003000307308 */ /* 0x000ee20000000800 */
[----:B--2---:R-:W-:-:S04]  /*87d0*/  FMNMX R6, R6, R25, !PT ;  /* 0x0000001906067209 */ /* 0x004fc80007800000 */
[----:B------:R-:W-:Y:S01]  /*87e0*/  @!P2 FMUL R61, R61, 0.5 ;  /* 0x3f0000003d3da820 */ /* 0x000fe20000400000 */
[----:B-1----:R-:W-:Y:S01]  /*87f0*/  @!P4 FMUL R40, R40, R40 ;  /* 0x000000282828c220 */ /* 0x002fe20000400000 */
[----:B------:R-:W-:Y:S01]  /*8800*/  FSETP.GEU.AND P4, PT, R65, -126, PT ;  /* 0xc2fc00004100780b */ /* 0x000fe20003f8e000 */
[----:B------:R-:W1:Y:S01]  /*8810*/  MUFU.EX2 R52, R52 ;  /* 0x0000003400347308 */ /* 0x000e620000000800 */
[----:B------:R-:W2:Y:S03]  /*8820*/  SHFL.BFLY PT, R25, R6, 0x2, 0x1f ;  /* 0x0c401f0006197f89 */ /* 0x000ea600000e0000 */
[----:B------:R-:W-:-:S04]  /*8830*/  @!P6 FMUL R69, R69, 0.5 ;  /* 0x3f0000004545e820 */ /* 0x000fc80000400000 */
[----:B------:R-:W4:Y:S01]  /*8840*/  MUFU.EX2 R61, R61 ;  /* 0x0000003d003d7308 */ /* 0x000f220000000800 */
[----:B---3--:R-:W-:Y:S01]  /*8850*/  @!P3 FMUL R48, R48, R48 ;  /* 0x000000303030b220 */ /* 0x008fe20000400000 */
[----:B------:R-:W-:Y:S02]  /*8860*/  FSETP.GEU.AND P3, PT, R73, -126, PT ;  /* 0xc2fc00004900780b */ /* 0x000fe40003f6e000 */
[----:B------:R-:W-:-:S04]  /*8870*/  @!P4 FMUL R65, R65, 0.5 ;  /* 0x3f0000004141c820 */ /* 0x000fc80000400000 */
        /* <DEDUP_REMOVED lines=19> */
[----:B------:R-:W-:Y:S01]  /*89b0*/  FSETP.GEU.AND P4, PT, R77, -126, PT ;  /* 0xc2fc00004d00780b */ /* 0x000fe20003f8e000 */
[----:B--2---:R-:W-:Y:S01]  /*89c0*/  @!P3 FMUL R73, R73, R73 ;  /* 0x000000494949b220 */ /* 0x004fe20000400000 */
[C---:B------:R-:W-:Y:S01]  /*89d0*/  FMUL R25, R36.reuse, UR21 ;  /* 0x0000001524197c20 */ /* 0x040fe20008400000 */
[----:B------:R-:W-:Y:S01]  /*89e0*/  FADD R113, -R36, R11 ;  /* 0x0000000b24717221 */ /* 0x000fe20000000100 */
[----:B------:R-:W-:Y:S02]  /*89f0*/  FADD R11, R14, R65 ;  /* 0x000000410e0b7221 */ /* 0x000fe40000000000 */
[--C-:B------:R-:W-:Y:S01]  /*8a00*/  FFMA R30, R30, UR21, -R25.reuse ;  /* 0x000000151e1e7c23 */ /* 0x100fe20008000819 */
[--C-:B------:R-:W-:Y:S01]  /*8a10*/  FFMA R27, R27, UR21, -R25.reuse ;  /* 0x000000151b1b7c23 */ /* 0x100fe20008000819 */
[----:B---3--:R-:W-:Y:S01]  /*8a20*/  @!P5 FMUL R60, R60, R60 ;  /* 0x0000003c3c3cd220 */ /* 0x008fe20000400000 */
[----:B------:R-:W2:Y:S01]  /*8a30*/  MUFU.EX2 R64, R64 ;  /* 0x0000004000407308 */ /* 0x000ea20000000800 */
[--C-:B------:R-:W-:Y:S01]  /*8a40*/  FFMA R32, R32, UR21, -R25.reuse ;  /* 0x0000001520207c23 */ /* 0x100fe20008000819 */
[----:B------:R-:W-:Y:S01]  /*8a50*/  FSETP.GEU.AND P5, PT, R30, -126, PT ;  /* 0xc2fc00001e00780b */ /* 0x000fe20003fae000 */
[--C-:B------:R-:W-:Y:S01]  /*8a60*/  FFMA R34, R34, UR21, -R25.reuse ;  /* 0x0000001522227c23 */ /* 0x100fe20008000819 */
[----:B------:R-:W-:Y:S01]  /*8a70*/  FSETP.GEU.AND P3, PT, R27, -126, PT ;  /* 0xc2fc00001b00780b */ /* 0x000fe20003f6e000 */
[----:B------:R-:W-:Y:S01]  /*8a80*/  @!P4 FMUL R77, R77, 0.5 ;  /* 0x3f0000004d4dc820 */ /* 0x000fe20000400000 */
[--C-:B------:R-:W-:Y:S01]  /*8a90*/  FFMA R31, R31, UR21, -R25.reuse ;  /* 0x000000151f1f7c23 */ /* 0x100fe20008000819 */
[----:B-1----:R-:W-:Y:S01]  /*8aa0*/  @!P2 FMUL R56, R56, R56 ;  /* 0x000000383838a220 */ /* 0x002fe20000400000 */
[----:B------:R-:W-:Y:S01]  /*8ab0*/  FSETP.GEU.AND P2, PT, R32, -126, PT ;  /* 0xc2fc00002000780b */ /* 0x000fe20003f4e000 */
[--C-:B------:R-:W-:Y:S01]  /*8ac0*/  FFMA R29, R35, UR21, -R25.reuse ;  /* 0x00000015231d7c23 */ /* 0x100fe20008000819 */
[--C-:B------:R-:W-:Y:S01]  /*8ad0*/  FFMA R82, R82, UR21, -R25.reuse ;  /* 0x0000001552527c23 */ /* 0x100fe20008000819 */
[----:B------:R-:W1:Y:S01]  /*8ae0*/  MUFU.EX2 R77, R77 ;  /* 0x0000004d004d7308 */ /* 0x000e620000000800 */
[--C-:B------:R-:W-:Y:S01]  /*8af0*/  FFMA R78, R78, UR21, -R25.reuse ;  /* 0x000000154e4e7c23 */ /* 0x100fe20008000819 */
[--C-:B------:R-:W-:Y:S01]  /*8b00*/  FFMA R83, R83, UR21, -R25.reuse ;  /* 0x0000001553537c23 */ /* 0x100fe20008000819 */
[--C-:B------:R-:W-:Y:S01]  /*8b10*/  FFMA R80, R79, UR21, -R25.reuse ;  /* 0x000000154f507c23 */ /* 0x100fe20008000819 */
[----:B------:R-:W-:Y:S01]  /*8b20*/  @!P5 FMUL R30, R30, 0.5 ;  /* 0x3f0000001e1ed820 */ /* 0x000fe20000400000 */
[--C-:B------:R-:W-:Y:S01]  /*8b30*/  FFMA R112, R87, UR21, -R25.reuse ;  /* 0x0000001557707c23 */ /* 0x100fe20008000819 */
[----:B------:R-:W-:Y:S01]  /*8b40*/  @!P3 FMUL R27, R27, 0.5 ;  /* 0x3f0000001b1bb820 */ /* 0x000fe20000400000 */
[----:B--2---:R-:W-:Y:S01]  /*8b50*/  @!P6 FMUL R64, R64, R64 ;  /* 0x000000404040e220 */ /* 0x004fe20000400000 */
[----:B------:R2:W3:Y:S01]  /*8b60*/  MUFU.EX2 R72, R30 ;  /* 0x0000001e00487308 */ /* 0x0004e20000000800 */
[----:B------:R-:W-:Y:S01]  /*8b70*/  FSETP.GEU.AND P6, PT, R34, -126, PT ;  /* 0xc2fc00002200780b */ /* 0x000fe20003fce000 */
[----:B------:R-:W-:Y:S01]  /*8b80*/  @!P2 FMUL R32, R32, 0.5 ;  /* 0x3f0000002020a820 */ /* 0x000fe20000400000 */
[----:B------:R-:W-:Y:S01]  /*8b90*/  FFMA R86, R86, UR21, -R25 ;  /* 0x0000001556567c23 */ /* 0x000fe20008000819 */
[----:B------:R-:W-:-:S04]  /*8ba0*/  FMUL R113, R113, UR21 ;  /* 0x0000001571717c20 */ /* 0x000fc80008400000 */
[----:B------:R4:W5:Y:S01]  /*8bb0*/  MUFU.EX2 R68, R27 ;  /* 0x0000001b00447308 */ /* 0x0009620000000800 */
[----:B-1----:R-:W-:Y:S01]  /*8bc0*/  @!P4 FMUL R77, R77, R77 ;  /* 0x0000004d4d4dc220 */ /* 0x002fe20000400000 */
[----:B--2---:R-:W-:Y:S01]  /*8bd0*/  FFMA R30, R39, UR21, -R25 ;  /* 0x00000015271e7c23 */ /* 0x004fe20008000819 */
[----:B------:R-:W-:-:S03]  /*8be0*/  FSETP.GEU.AND P4, PT, R31, -126, PT ;  /* 0xc2fc00001f00780b */ /* 0x000fc60003f8e000 */
[----:B------:R-:W-:Y:S02]  /*8bf0*/  @!P6 FMUL R34, R34, 0.5 ;  /* 0x3f0000002222e820 */ /* 0x000fe40000400000 */
[----:B------:R1:W2:Y:S01]  /*8c00*/  MUFU.EX2 R33, R32 ;  /* 0x0000002000217308 */ /* 0x0002a20000000800 */
[----:B----4-:R-:W-:Y:S01]  /*8c10*/  FFMA R27, R38, UR21, -R25 ;  /* 0x00000015261b7c23 */ /* 0x010fe20008000819 */
[----:B---3--:R-:W-:Y:S01]  /*8c20*/  @!P5 FMUL R72, R72, R72 ;  /* 0x000000484848d220 */ /* 0x008fe20000400000 */
[----:B------:R-:W-:-:S05]  /*8c30*/  FSETP.GEU.AND P5, PT, R30, -126, PT ;  /* 0xc2fc00001e00780b */ /* 0x000fca0003fae000 */
[----:B------:R3:W4:Y:S01]  /*8c40*/  MUFU.EX2 R38, R34 ;  /* 0x0000002200267308 */ /* 0x0007220000000800 */
[----:B-----5:R-:W-:Y:S01]  /*8c50*/  @!P3 FMUL R68, R68, R68 ;  /* 0x000000444444b220 */ /* 0x020fe20000400000 */
[----:B------:R-:W-:Y:S01]  /*8c60*/  FSETP.GEU.AND P3, PT, R27, -126, PT ;  /* 0xc2fc00001b00780b */ /* 0x000fe20003f6e000 */
[----:B------:R-:W-:Y:S01]  /*8c70*/  @!P4 FMUL R31, R31, 0.5 ;  /* 0x3f0000001f1fc820 */ /* 0x000fe20000400000 */
[----:B-1----:R-:W-:-:S04]  /*8c80*/  FFMA R32, R43, UR21, -R25 ;  /* 0x000000152b207c23 */ /* 0x002fc80008000819 */
[----:B------:R1:W5:Y:S01]  /*8c90*/  MUFU.EX2 R35, R31 ;  /* 0x0000001f00237308 */ /* 0x0003620000000800 */
[----:B--2---:R-:W-:Y:S01]  /*8ca0*/  @!P2 FMUL R33, R33, R33 ;  /* 0x000000212121a220 */ /* 0x004fe20000400000 */
[----:B------:R-:W-:Y:S01]  /*8cb0*/  FSETP.GEU.AND P2, PT, R29, -126, PT ;  /* 0xc2fc00001d00780b */ /* 0x000fe20003f4e000 */
[----:B------:R-:W-:Y:S01]  /*8cc0*/  @!P5 FMUL R30, R30, 0.5 ;  /* 0x3f0000001e1ed820 */ /* 0x000fe20000400000 */
[----:B---3--:R-:W-:-:S03]  /*8cd0*/  FFMA R34, R71, UR21, -R25 ;  /* 0x0000001547227c23 */ /* 0x008fc60008000819 */
[----:B------:R-:W-:Y:S01]  /*8ce0*/  @!P3 FMUL R27, R27, 0.5 ;  /* 0x3f0000001b1bb820 */ /* 0x000fe20000400000 */
[----:B------:R2:W3:Y:S01]  /*8cf0*/  MUFU.EX2 R43, R30 ;  /* 0x0000001e002b7308 */ /* 0x0004e20000000800 */
[----:B-1----:R-:W-:Y:S01]  /*8d00*/  FFMA R31, R42, UR21, -R25 ;  /* 0x000000152a1f7c23 */ /* 0x002fe20008000819 */
[----:B----4-:R-:W-:Y:S01]  /*8d10*/  @!P6 FMUL R38, R38, R38 ;  /* 0x000000262626e220 */ /* 0x010fe20000400000 */
[----:B------:R-:W-:-:S04]  /*8d20*/  FSETP.GEU.AND P6, PT, R32, -126, PT ;  /* 0xc2fc00002000780b */ /* 0x000fc80003fce000 */
[----:B------:R-:W-:Y:S01]  /*8d30*/  @!P2 FMUL R29, R29, 0.5 ;  /* 0x3f0000001d1da820 */ /* 0x000fe20000400000 */
[----:B------:R1:W4:Y:S01]  /*8d40*/  MUFU.EX2 R42, R27 ;  /* 0x0000001b002a7308 */ /* 0x0003220000000800 */
[----:B-----5:R-:W-:Y:S01]  /*8d50*/  @!P4 FMUL R35, R35, R35 ;  /* 0x000000232323c220 */ /* 0x020fe20000400000 */
[----:B--2---:R-:W-:Y:S01]  /*8d60*/  FFMA R30, R50, UR21, -R25 ;  /* 0x00000015321e7c23 */ /* 0x004fe20008000819 */
[----:B------:R-:W-:-:S05]  /*8d70*/  FSETP.GEU.AND P4, PT, R31, -126, PT ;  /* 0xc2fc00001f00780b */ /* 0x000fca0003f8e000 */
[----:B------:R2:W5:Y:S01]  /*8d80*/  MUFU.EX2 R39, R29 ;  /* 0x0000001d00277308 */ /* 0x0005620000000800 */
[----:B-1----:R-:W-:Y:S01]  /*8d90*/  FFMA R27, R47, UR21, -R25 ;  /* 0x000000152f1b7c23 */ /* 0x002fe20008000819 */
[----:B------:R-:W-:Y:S01]  /*8da0*/  @!P6 FMUL R32, R32, 0.5 ;  /* 0x3f0000002020e820 */ /* 0x000fe20000400000 */
[----:B---3--:R-:W-:Y:S01]  /*8db0*/  @!P5 FMUL R43, R43, R43 ;  /* 0x0000002b2b2bd220 */ /* 0x008fe20000400000 */
[----:B------:R-:W-:-:S04]  /*8dc0*/  FSETP.GEU.AND P5, PT, R30, -126, PT ;  /* 0xc2fc00001e00780b */ /* 0x000fc80003fae000 */
[----:B------:R1:W3:Y:S01]  /*8dd0*/  MUFU.EX2 R47, R32 ;  /* 0x00000020002f7308 */ /* 0x0002e20000000800 */
[----:B----4-:R-:W-:Y:S01]  /*8de0*/  @!P3 FMUL R42, R42, R42 ;  /* 0x0000002a2a2ab220 */ /* 0x010fe20000400000 */
[----:B------:R-:W-:Y:S01]  /*8df0*/  FSETP.GEU.AND P3, PT, R27, -126, PT ;  /* 0xc2fc00001b00780b */ /* 0x000fe20003f6e000 */
[----:B--2---:R-:W-:Y:S01]  /*8e00*/  FFMA R29, R46, UR21, -R25 ;  /* 0x000000152e1d7c23 */ /* 0x004fe20008000819 */
[----:B------:R-:W-:-:S04]  /*8e10*/  @!P4 FMUL R31, R31, 0.5 ;  /* 0x3f0000001f1fc820 */ /* 0x000fc80000400000 */
[----:B------:R2:W4:Y:S01]  /*8e20*/  MUFU.EX2 R46, R31 ;  /* 0x0000001f002e7308 */ /* 0x0005220000000800 */
[----:B-----5:R-:W-:Y:S01]  /*8e30*/  @!P2 FMUL R39, R39, R39 ;  /* 0x000000272727a220 */ /* 0x020fe20000400000 */
[----:B------:R-:W-:Y:S01]  /*8e40*/  FSETP.GEU.AND P2, PT, R29, -126, PT ;  /* 0xc2fc00001d00780b */ /* 0x000fe20003f4e000 */
[----:B------:R-:W-:Y:S01]  /*8e50*/  @!P5 FMUL R30, R30, 0.5 ;  /* 0x3f0000001e1ed820 */ /* 0x000fe20000400000 */
[----:B-1----:R-:W-:-:S03]  /*8e60*/  FFMA R32, R54, UR21, -R25 ;  /* 0x0000001536207c23 */ /* 0x002fc60008000819 */
[----:B------:R-:W-:Y:S01]  /*8e70*/  @!P3 FMUL R27, R27, 0.5 ;  /* 0x3f0000001b1bb820 */ /* 0x000fe20000400000 */
[----:B------:R1:W5:Y:S01]  /*8e80*/  MUFU.EX2 R54, R30 ;  /* 0x0000001e00367308 */ /* 0x0003620000000800 */
[----:B--2---:R-:W-:Y:S01]  /*8e90*/  FFMA R31, R51, UR21, -R25 ;  /* 0x00000015331f7c23 */ /* 0x004fe20008000819 */
[----:B---3--:R-:W-:Y:S01]  /*8ea0*/  @!P6 FMUL R47, R47, R47 ;  /* 0x0000002f2f2fe220 */ /* 0x008fe20000400000 */
[----:B------:R-:W-:-:S04]  /*8eb0*/  FSETP.GEU.AND P6, PT, R32, -126, PT ;  /* 0xc2fc00002000780b */ /* 0x000fc80003fce000 */
[----:B------:R-:W-:Y:S01]  /*8ec0*/  @!P2 FMUL R29, R29, 0.5 ;  /* 0x3f0000001d1da820 */ /* 0x000fe20000400000 */
[----:B------:R2:W3:Y:S01]  /*8ed0*/  MUFU.EX2 R51, R27 ;  /* 0x0000001b00337308 */ /* 0x0004e20000000800 */
[----:B----4-:R-:W-:Y:S01]  /*8ee0*/  @!P4 FMUL R46, R46, R46 ;  /* 0x0000002e2e2ec220 */ /* 0x010fe20000400000 */
[----:B-1----:R-:W-:Y:S01]  /*8ef0*/  FFMA R30, R59, UR21, -R25 ;  /* 0x000000153b1e7c23 */ /* 0x002fe20008000819 */
[----:B------:R-:W-:-:S05]  /*8f00*/  FSETP.GEU.AND P4, PT, R31, -126, PT ;  /* 0xc2fc00001f00780b */ /* 0x000fca0003f8e000 */
[----:B------:R1:W4:Y:S01]  /*8f10*/  MUFU.EX2 R50, R29 ;  /* 0x0000001d00327308 */ /* 0x0003220000000800 */
[----:B--2---:R-:W-:Y:S01]  /*8f20*/  FFMA R27, R58, UR21, -R25 ;  /* 0x000000153a1b7c23 */ /* 0x004fe20008000819 */
[----:B------:R-:W-:Y:S01]  /*8f30*/  @!P6 FMUL R32, R32, 0.5 ;  /* 0x3f0000002020e820 */ /* 0x000fe20000400000 */
[----:B-----5:R-:W-:Y:S01]  /*8f40*/  @!P5 FMUL R54, R54, R54 ;  /* 0x000000363636d220 */ /* 0x020fe20000400000 */
[----:B------:R-:W-:-:S04]  /*8f50*/  FSETP.GEU.AND P5, PT, R30, -126, PT ;  /* 0xc2fc00001e00780b */ /* 0x000fc80003fae000 */
[----:B------:R2:W5:Y:S01]  /*8f60*/  MUFU.EX2 R58, R32 ;  /* 0x00000020003a7308 */ /* 0x0005620000000800 */
[----:B---3--:R-:W-:Y:S01]  /*8f70*/  @!P3 FMUL R51, R51, R51 ;  /* 0x000000333333b220 */ /* 0x008fe20000400000 */
[----:B------:R-:W-:Y:S01]  /*8f80*/  FSETP.GEU.AND P3, PT, R27, -126, PT ;  /* 0xc2fc00001b00780b */ /* 0x000fe20003f6e000 */
[----:B-1----:R-:W-:Y:S01]  /*8f90*/  FFMA R29, R55, UR21, -R25 ;  /* 0x00000015371d7c23 */ /* 0x002fe20008000819 */
[----:B------:R-:W-:-:S04]  /*8fa0*/  @!P4 FMUL R31, R31, 0.5 ;  /* 0x3f0000001f1fc820 */ /* 0x000fc80000400000 */
[----:B------:R1:W3:Y:S01]  /*8fb0*/  MUFU.EX2 R55, R31 ;  /* 0x0000001f00377308 */ /* 0x0002e20000000800 */
[----:B----4-:R-:W-:Y:S01]  /*8fc0*/  @!P2 FMUL R50, R50, R50 ;  /* 0x000000323232a220 */ /* 0x010fe20000400000 */
[----:B------:R-:W-:Y:S01]  /*8fd0*/  FSETP.GEU.AND P2, PT, R29, -126, PT ;  /* 0xc2fc00001d00780b */ /* 0x000fe20003f4e000 */
[----:B------:R-:W-:Y:S01]  /*8fe0*/  @!P5 FMUL R30, R30, 0.5 ;  /* 0x3f0000001e1ed820 */ /* 0x000fe20000400000 */
[----:B--2---:R-:W-:-:S03]  /*8ff0*/  FFMA R32, R63, UR21, -R25 ;  /* 0x000000153f207c23 */ /* 0x004fc60008000819 */
[----:B------:R-:W-:Y:S01]  /*9000*/  @!P3 FMUL R27, R27, 0.5 ;  /* 0x3f0000001b1bb820 */ /* 0x000fe20000400000 */
[----:B------:R2:W4:Y:S01]  /*9010*/  MUFU.EX2 R81, R30 ;  /* 0x0000001e00517308 */ /* 0x0005220000000800 */
[----:B-1----:R-:W-:Y:S01]  /*9020*/  FFMA R31, R62, UR21, -R25 ;  /* 0x000000153e1f7c23 */ /* 0x002fe20008000819 */
[----:B-----5:R-:W-:Y:S01]  /*9030*/  @!P6 FMUL R58, R58, R58 ;  /* 0x0000003a3a3ae220 */ /* 0x020fe20000400000 */
[----:B------:R-:W-:-:S04]  /*9040*/  FSETP.GEU.AND P6, PT, R32, -126, PT ;  /* 0xc2fc00002000780b */ /* 0x000fc80003fce000 */
[----:B------:R-:W-:Y:S01]  /*9050*/  @!P2 FMUL R29, R29, 0.5 ;  /* 0x3f0000001d1da820 */ /* 0x000fe20000400000 */
[----:B------:R1:W5:Y:S01]  /*9060*/  MUFU.EX2 R62, R27 ;  /* 0x0000001b003e7308 */ /* 0x0003620000000800 */
[----:B---3--:R-:W-:Y:S01]  /*9070*/  @!P4 FMUL R55, R55, R55 ;  /* 0x000000373737c220 */ /* 0x008fe20000400000 */
[----:B--2---:R-:W-:Y:S01]  /*9080*/  FFMA R30, R70, UR21, -R25 ;  /* 0x00000015461e7c23 */ /* 0x004fe20008000819 */
[----:B------:R-:W-:-:S05]  /*9090*/  FSETP.GEU.AND P4, PT, R31, -126, PT ;  /* 0xc2fc00001f00780b */ /* 0x000fca0003f8e000 */
[----:B------:R2:W3:Y:S01]  /*90a0*/  MUFU.EX2 R59, R29 ;  /* 0x0000001d003b7308 */ /* 0x0004e20000000800 */
[----:B-1----:R-:W-:Y:S01]  /*90b0*/  FFMA R27, R67, UR21, -R25 ;  /* 0x00000015431b7c23 */ /* 0x002fe20008000819 */
[----:B------:R-:W-:Y:S01]  /*90c0*/  @!P6 FMUL R32, R32, 0.5 ;  /* 0x3f0000002020e820 */ /* 0x000fe20000400000 */
[----:B----4-:R-:W-:Y:S01]  /*90d0*/  @!P5 FMUL R81, R81, R81 ;  /* 0x000000515151d220 */ /* 0x010fe20000400000 */
[----:B------:R-:W-:-:S04]  /*90e0*/  FSETP.GEU.AND P5, PT, R30, -126, PT ;  /* 0xc2fc00001e00780b */ /* 0x000fc80003fae000 */
[----:B------:R-:W-:Y:S01]  /*90f0*/  @!P4 FMUL R31, R31, 0.5 ;  /* 0x3f0000001f1fc820 */ /* 0x000fe20000400000 */
[----:B--2---:R-:W-:Y:S01]  /*9100*/  FFMA R29, R66, UR21, -R25 ;  /* 0x00000015421d7c23 */ /* 0x004fe20008000819 */
[----:B-----5:R-:W-:Y:S01]  /*9110*/  @!P3 FMUL R62, R62, R62 ;  /* 0x0000003e3e3eb220 */ /* 0x020fe20000400000 */
[----:B------:R-:W-:Y:S01]  /*9120*/  FSETP.GEU.AND P3, PT, R27, -126, PT ;  /* 0xc2fc00001b00780b */ /* 0x000fe20003f6e000 */
[----:B------:R1:W2:Y:S01]  /*9130*/  MUFU.EX2 R66, R32 ;  /* 0x0000002000427308 */ /* 0x0002a20000000800 */
[----:B---3--:R-:W-:Y:S01]  /*9140*/  @!P2 FMUL R59, R59, R59 ;  /* 0x0000003b3b3ba220 */ /* 0x008fe20000400000 */
[----:B------:R-:W-:-:S03]  /*9150*/  FSETP.GEU.AND P2, PT, R29, -126, PT ;  /* 0xc2fc00001d00780b */ /* 0x000fc60003f4e000 */
[----:B------:R-:W-:-:S03]  /*9160*/  @!P5 FMUL R30, R30, 0.5 ;  /* 0x3f0000001e1ed820 */ /* 0x000fc60000400000 */
[----:B------:R3:W4:Y:S01]  /*9170*/  MUFU.EX2 R63, R31 ;  /* 0x0000001f003f7308 */ /* 0x0007220000000800 */
[----:B-1----:R-:W-:-:S03]  /*9180*/  FFMA R32, R75, UR21, -R25 ;  /* 0x000000154b207c23 */ /* 0x002fc60008000819 */
[----:B------:R-:W-:-:S04]  /*9190*/  @!P3 FMUL R27, R27, 0.5 ;  /* 0x3f0000001b1bb820 */ /* 0x000fc80000400000 */
[----:B------:R1:W5:Y:S01]  /*91a0*/  MUFU.EX2 R71, R30 ;  /* 0x0000001e00477308 */ /* 0x0003620000000800 */
[----:B---3--:R-:W-:Y:S01]  /*91b0*/  FFMA R31, R74, UR21, -R25 ;  /* 0x000000154a1f7c23 */ /* 0x008fe20008000819 */
[----:B--2---:R-:W-:Y:S01]  /*91c0*/  @!P6 FMUL R66, R66, R66 ;  /* 0x000000424242e220 */ /* 0x004fe20000400000 */
[----:B------:R-:W-:Y:S01]  /*91d0*/  @!P2 FMUL R29, R29, 0.5 ;  /* 0x3f0000001d1da820 */ /* 0x000fe20000400000 */
[----:B------:R-:W-:Y:S01]  /*91e0*/  FADD R25, R19, R44 ;  /* 0x0000002c13197221 */ /* 0x000fe20000000000 */
[----:B------:R-:W-:Y:S02]  /*91f0*/  F2FP.BF16.F32.PACK_AB R44, R44, R57 ;  /* 0x000000392c2c723e */ /* 0x000fe400000010ff */
[----:B------:R-:W-:Y:S01]  /*9200*/  FSETP.GEU.AND P6, PT, R31, -126, PT ;  /* 0xc2fc00001f00780b */ /* 0x000fe20003fce000 */
[----:B------:R2:W3:Y:S01]  /*9210*/  MUFU.EX2 R70, R27 ;  /* 0x0000001b00467308 */ /* 0x0004e20000000800 */
[----:B----4-:R-:W-:Y:S01]  /*9220*/  @!P4 FMUL R63, R63, R63 ;  /* 0x0000003f3f3fc220 */ /* 0x010fe20000400000 */
[----:B------:R-:W-:Y:S01]  /*9230*/  FSETP.GEU.AND P4, PT, R34, -126, PT ;  /* 0xc2fc00002200780b */ /* 0x000fe20003f8e000 */
[----:B-1----:R-:W-:-:S05]  /*9240*/  FADD R30, R18, R73 ;  /* 0x00000049121e7221 */ /* 0x002fca0000000000 */
[----:B------:R1:W4:Y:S01]  /*9250*/  MUFU.EX2 R67, R29 ;  /* 0x0000001d00437308 */ /* 0x0003220000000800 */
[----:B-----5:R-:W-:Y:S01]  /*9260*/  @!P5 FMUL R71, R71, R71 ;  /* 0x000000474747d220 */ /* 0x020fe20000400000 */
[----:B------:R-:W-:Y:S01]  /*9270*/  FSETP.GEU.AND P5, PT, R82, -126, PT ;  /* 0xc2fc00005200780b */ /* 0x000fe20003fae000 */
[----:B--2---:R-:W-:Y:S01]  /*9280*/  FADD R27, R23, R52 ;  /* 0x00000034171b7221 */ /* 0x004fe20000000000 */
[----:B------:R-:W-:Y:S01]  /*9290*/  @!P6 FMUL R31, R31, 0.5 ;  /* 0x3f0000001f1fe820 */ /* 0x000fe20000400000 */
[----:B------:R-:W-:Y:S02]  /*92a0*/  F2FP.BF16.F32.PACK_AB R52, R52, R65 ;  /* 0x000000413434723e */ /* 0x000fe400000010ff */
[----:B------:R-:W-:Y:S01]  /*92b0*/  @!P4 FMUL R34, R34, 0.5 ;  /* 0x3f0000002222c820 */ /* 0x000fe20000400000 */
[----:B------:R-:W2:Y:S01]  /*92c0*/  MUFU.EX2 R75, R31 ;  /* 0x0000001f004b7308 */ /* 0x000ea20000000800 */
[----:B---3--:R-:W-:Y:S01]  /*92d0*/  @!P3 FMUL R70, R70, R70 ;  /* 0x000000464646b220 */ /* 0x008fe20000400000 */
[----:B------:R-:W-:Y:S01]  /*92e0*/  FSETP.GEU.AND P3, PT, R78, -126, PT ;  /* 0xc2fc00004e00780b */ /* 0x000fe20003f6e000 */
[----:B-1----:R-:W-:Y:S01]  /*92f0*/  FADD R29, R10, R11 ;  /* 0x0000000b0a1d7221 */ /* 0x002fe20000000000 */
[----:B------:R-:W-:Y:S01]  /*9300*/  FADD R11, R28, R57 ;  /* 0x000000391c0b7221 */ /* 0x000fe20000000000 */
[----:B------:R-:W-:Y:S01]  /*9310*/  FADD R10, R13, R22 ;  /* 0x000000160d0a7221 */ /* 0x000fe20000000000 */
[----:B------:R-:W-:Y:S01]  /*9320*/  F2FP.BF16.F32.PACK_AB R28, R19, R28 ;  /* 0x0000001c131c723e */ /* 0x000fe200000010ff */
[----:B------:R-:W-:Y:S01]  /*9330*/  @!P5 FMUL R82, R82, 0.5 ;  /* 0x3f0000005252d820 */ /* 0x000fe20000400000 */
[----:B------:R1:W3:Y:S01]  /*9340*/  MUFU.EX2 R74, R34 ;  /* 0x00000022004a7308 */ /* 0x0002e20000000800 */
[----:B----4-:R-:W-:Y:S01]  /*9350*/  @!P2 FMUL R67, R67, R67 ;  /* 0x000000434343a220 */ /* 0x010fe20000400000 */
[----:B------:R-:W-:Y:S01]  /*9360*/  FSETP.GEU.AND P2, PT, R32, -126, PT ;  /* 0xc2fc00002000780b */ /* 0x000fe20003f4e000 */
[----:B------:R-:W-:Y:S01]  /*9370*/  FADD R27, R10, R27 ;  /* 0x0000001b0a1b7221 */ /* 0x000fe20000000000 */
[----:B------:R-:W-:Y:S01]  /*9380*/  FADD R10, R26, R53 ;  /* 0x000000351a0a7221 */ /* 0x000fe20000000000 */
[----:B------:R-:W-:-:S02]  /*9390*/  F2FP.BF16.F32.PACK_AB R26, R17, R26 ;  /* 0x0000001a111a723e */ /* 0x000fc400000010ff */
[----:B------:R-:W-:Y:S01]  /*93a0*/  @!P3 FMUL R78, R78, 0.5 ;  /* 0x3f0000004e4eb820 */ /* 0x000fe20000400000 */
[----:B------:R4:W5:Y:S01]  /*93b0*/  MUFU.EX2 R85, R82 ;  /* 0x0000005200557308 */ /* 0x0009620000000800 */
[----:B--2---:R-:W-:Y:S01]  /*93c0*/  @!P6 FMUL R75, R75, R75 ;  /* 0x0000004b4b4be220 */ /* 0x004fe20000400000 */
[----:B------:R-:W-:Y:S01]  /*93d0*/  FSETP.GEU.AND P6, PT, R83, -126, PT ;  /* 0xc2fc00005300780b */ /* 0x000fe20003fce000 */
[----:B-1----:R-:W-:Y:S01]  /*93e0*/  FADD R34, R11, R30 ;  /* 0x0000001e0b227221 */ /* 0x002fe20000000000 */
[----:B------:R-:W-:Y:S01]  /*93f0*/  FADD R11, R12, R61 ;  /* 0x0000003d0c0b7221 */ /* 0x000fe20000000000 */
[----:B------:R-:W-:Y:S02]  /*9400*/  FADD R30, R20, R77 ;  /* 0x0000004d141e7221 */ /* 0x000fe40000000000 */
[----:B------:R-:W-:Y:S01]  /*9410*/  @!P2 FMUL R32, R32, 0.5 ;  /* 0x3f0000002020a820 */ /* 0x000fe20000400000 */
[----:B------:R-:W1:Y:S01]  /*9420*/  MUFU.EX2 R79, R78 ;  /* 0x0000004e004f7308 */ /* 0x000e620000000800 */
[----:B------:R-:W-:Y:S01]  /*9430*/  FADD R36, R11, R30 ;  /* 0x0000001e0b247221 */ /* 0x000fe20000000000 */
[----:B------:R-:W-:Y:S01]  /*9440*/  FADD R11, R21, R48 ;  /* 0x00000030150b7221 */ /* 0x000fe20000000000 */
[----:B------:R-:W-:Y:S01]  /*9450*/  FADD R30, R45, R64 ;  /* 0x000000402d1e7221 */ /* 0x000fe20000000000 */
[----:B---3--:R-:W-:Y:S01]  /*9460*/  @!P4 FMUL R74, R74, R74 ;  /* 0x0000004a4a4ac220 */ /* 0x008fe20000400000 */
[----:B------:R-:W-:Y:S01]  /*9470*/  FSETP.GEU.AND P4, PT, R113, -126, PT ;  /* 0xc2fc00007100780b */ /* 0x000fe20003f8e000 */
[----:B----4-:R-:W-:Y:S01]  /*9480*/  FADD R82, R46, R75 ;  /* 0x0000004b2e527221 */ /* 0x010fe20000000000 */
[----:B------:R-:W-:Y:S01]  /*9490*/  @!P6 FMUL R83, R83, 0.5 ;  /* 0x3f0000005353e820 */ /* 0x000fe20000400000 */
[----:B------:R2:W3:Y:S01]  /*94a0*/  MUFU.EX2 R76, R32 ;  /* 0x00000020004c7308 */ /* 0x0004e20000000800 */
[----:B-----5:R-:W-:Y:S01]  /*94b0*/  @!P5 FMUL R85, R85, R85 ;  /* 0x000000555555d220 */ /* 0x020fe20000400000 */
[----:B------:R-:W-:Y:S01]  /*94c0*/  FSETP.GEU.AND P5, PT, R112, -126, PT ;  /* 0xc2fc00007000780b */ /* 0x000fe20003fae000 */
[----:B------:R-:W-:Y:S01]  /*94d0*/  FADD R11, R11, R30 ;  /* 0x0000001e0b0b7221 */ /* 0x000fe20000000000 */
[----:B------:R-:W-:Y:S01]  /*94e0*/  FADD R30, R68, R81 ;  /* 0x00000051441e7221 */ /* 0x000fe20000000000 */
[----:B------:R-:W-:Y:S01]  /*94f0*/  FADD R115, R54, R85 ;  /* 0x0000005536737221 */ /* 0x000fe20000000000 */
[----:B------:R-:W-:Y:S01]  /*9500*/  FADD R29, R29, R34 ;  /* 0x000000221d1d7221 */ /* 0x000fe20000000000 */
[----:B------:R-:W-:Y:S01]  /*9510*/  F2FP.BF16.F32.PACK_AB R34, R37, R16 ;  /* 0x000000102522723e */ /* 0x000fe200000010ff */
[----:B------:R4:W5:Y:S01]  /*9520*/  MUFU.EX2 R84, R83 ;  /* 0x0000005300547308 */ /* 0x0009620000000800 */
[----:B-1----:R-:W-:Y:S01]  /*9530*/  @!P3 FMUL R79, R79, R79 ;  /* 0x0000004f4f4fb220 */ /* 0x002fe20000400000 */
[----:B------:R-:W-:Y:S01]  /*9540*/  FSETP.GEU.AND P3, PT, R86, -126, PT ;  /* 0xc2fc00005600780b */ /* 0x000fe20003f6e000 */
[----:B--2---:R-:W-:Y:S01]  /*9550*/  FADD R32, R41, R60 ;  /* 0x0000003c29207221 */ /* 0x004fe20000000000 */
[----:B------:R-:W-:Y:S01]  /*9560*/  @!P4 FMUL R113, R113, 0.5 ;  /* 0x3f0000007171c820 */ /* 0x000fe20000400000 */
[----:B------:R-:W-:-:S02]  /*9570*/  F2FP.BF16.F32.PACK_AB R81, R81, R62 ;  /* 0x0000003e5151723e */ /* 0x000fc400000010ff */
[----:B------:R-:W-:Y:S01]  /*9580*/  @!P5 FMUL R112, R112, 0.5 ;  /* 0x3f0000007070d820 */ /* 0x000fe20000400000 */
[----:B------:R-:W-:Y:S01]  /*9590*/  FADD R32, R25, R32 ;  /* 0x0000002019207221 */ /* 0x000fe20000000000 */
[----:B---3--:R-:W-:Y:S01]  /*95a0*/  @!P2 FMUL R76, R76, R76 ;  /* 0x0000004c4c4ca220 */ /* 0x008fe20000400000 */
[----:B------:R-:W-:Y:S01]  /*95b0*/  FSETP.GEU.AND P2, PT, R80, -126, PT ;  /* 0xc2fc00005000780b */ /* 0x000fe20003f4e000 */
[----:B------:R-:W-:Y:S01]  /*95c0*/  FADD R25, R16, R69 ;  /* 0x0000004510197221 */ /* 0x000fe20000000000 */
[----:B------:R-:W-:Y:S01]  /*95d0*/  FADD R27, R27, R32 ;  /* 0x000000201b1b7221 */ /* 0x000fe20000000000 */
[----:B------:R-:W1:Y:S01]  /*95e0*/  MUFU.EX2 R112, R112 ;  /* 0x0000007000707308 */ /* 0x000e620000000800 */
[----:B----4-:R-:W-:Y:S01]  /*95f0*/  FADD R83, R47, R76 ;  /* 0x0000004c2f537221 */ /* 0x010fe20000000000 */
[----:B------:R-:W-:Y:S01]  /*9600*/  @!P3 FMUL R86, R86, 0.5 ;  /* 0x3f0000005656b820 */ /* 0x000fe20000400000 */
[----:B------:R-:W-:Y:S01]  /*9610*/  FADD R31, R10, R25 ;  /* 0x000000190a1f7221 */ /* 0x000fe20000000000 */
[----:B-----5:R-:W-:Y:S01]  /*9620*/  @!P6 FMUL R84, R84, R84 ;  /* 0x000000545454e220 */ /* 0x020fe20000400000 */
[----:B------:R-:W-:Y:S01]  /*9630*/  FSETP.GEU.AND P6, PT, R15, -126, PT ;  /* 0xc2fc00000f00780b */ /* 0x000fe20003fce000 */
[----:B------:R-:W-:Y:S01]  /*9640*/  FADD R10, R17, R40 ;  /* 0x00000028110a7221 */ /* 0x000fe20000000000 */
[----:B------:R-:W-:Y:S01]  /*9650*/  FADD R25, R37, R56 ;  /* 0x0000003825197221 */ /* 0x000fe20000000000 */
[----:B------:R2:W3:Y:S01]  /*9660*/  MUFU.EX2 R87, R86 ;  /* 0x0000005600577308 */ /* 0x0004e20000000800 */
[----:B------:R-:W-:Y:S01]  /*9670*/  FADD R36, R31, R36 ;  /* 0x000000241f247221 */ /* 0x000fe20000000000 */
[----:B------:R-:W-:Y:S01]  /*9680*/  @!P2 FMUL R80, R80, 0.5 ;  /* 0x3f0000005050a820 */ /* 0x000fe20000400000 */
[----:B------:R-:W-:Y:S01]  /*9690*/  FADD R10, R10, R25 ;  /* 0x000000190a0a7221 */ /* 0x000fe20000000000 */
[----:B------:R-:W-:Y:S01]  /*96a0*/  FADD R25, R33, R62 ;  /* 0x0000003e21197221 */ /* 0x000fe20000000000 */
[----:B------:R-:W-:Y:S01]  /*96b0*/  FADD R29, R29, R36 ;  /* 0x000000241d1d7221 */ /* 0x000fe20000000000 */
[----:B------:R-:W-:Y:S01]  /*96c0*/  F2FP.BF16.F32.PACK_AB R37, R55, R54 ;  /* 0x000000363725723e */ /* 0x000fe200000010ff */
[----:B------:R-:W-:Y:S01]  /*96d0*/  FADD R10, R10, R11 ;  /* 0x0000000b0a0a7221 */ /* 0x000fe20000000000 */
[----:B------:R4:W5:Y:S01]  /*96e0*/  MUFU.EX2 R78, R80 ;  /* 0x00000050004e7308 */ /* 0x0009620000000800 */
[----:B------:R-:W-:Y:S01]  /*96f0*/  FADD R114, R25, R82 ;  /* 0x0000005219727221 */ /* 0x000fe20000000000 */
[----:B------:R-:W-:Y:S01]  /*9700*/  @!P6 FMUL R15, R15, 0.5 ;  /* 0x3f0000000f0fe820 */ /* 0x000fe20000400000 */
[----:B--2---:R-:W-:Y:S01]  /*9710*/  FADD R86, R30, R83 ;  /* 0x000000531e567221 */ /* 0x004fe20000000000 */
[----:B------:R-:W-:Y:S01]  /*9720*/  FADD R30, R39, R70 ;  /* 0x00000046271e7221 */ /* 0x000fe20000000000 */
[----:B------:R-:W-:Y:S01]  /*9730*/  FADD R83, R55, R84 ;  /* 0x0000005437537221 */ /* 0x000fe20000000000 */
[----:B------:R-:W-:Y:S01]  /*9740*/  FADD R25, R72, R63 ;  /* 0x0000003f48197221 */ /* 0x000fe20000000000 */
[----:B-1----:R-:W-:Y:S01]  /*9750*/  @!P5 FMUL R112, R112, R112 ;  /* 0x000000707070d220 */ /* 0x002fe20000400000 */
[----:B------:R-:W1:Y:S01]  /*9760*/  MUFU.EX2 R15, R15 ;  /* 0x0000000f000f7308 */ /* 0x000e620000000800 */
[----:B----4-:R-:W-:Y:S01]  /*9770*/  FADD R80, R38, R67 ;  /* 0x0000004326507221 */ /* 0x010fe20000000000 */
[----:B---3--:R-:W-:Y:S01]  /*9780*/  @!P3 FMUL R87, R87, R87 ;  /* 0x000000575757b220 */ /* 0x008fe20000400000 */
[----:B------:R-:W-:Y:S01]  /*9790*/  FADD R119, R30, R83 ;  /* 0x000000531e777221 */ /* 0x000fe20000000000 */
[----:B------:R-:W-:Y:S01]  /*97a0*/  FADD R30, R42, R71 ;  /* 0x000000472a1e7221 */ /* 0x000fe20000000000 */
[----:B------:R-:W-:Y:S01]  /*97b0*/  FADD R117, R80, R115 ;  /* 0x0000007350757221 */ /* 0x000fe20000000000 */
[----:B------:R-:W-:Y:S01]  /*97c0*/  FADD R80, R50, R79 ;  /* 0x0000004f32507221 */ /* 0x000fe20000000000 */
[----:B------:R-:W-:Y:S01]  /*97d0*/  FADD R83, R58, R87 ;  /* 0x000000573a537221 */ /* 0x000fe20000000000 */
[----:B------:R-:W-:Y:S01]  /*97e0*/  FADD R115, R59, R112 ;  /* 0x000000703b737221 */ /* 0x000fe20000000000 */
[----:B-----5:R-:W-:Y:S01]  /*97f0*/  @!P2 FMUL R78, R78, R78 ;  /* 0x0000004e4e4ea220 */ /* 0x020fe20000400000 */
[----:B------:R-:W-:Y:S01]  /*9800*/  FADD R116, R25, R80 ;  /* 0x0000005019747221 */ /* 0x000fe20000000000 */
[----:B------:R-:W-:Y:S01]  /*9810*/  FADD R80, R43, R74 ;  /* 0x0000004a2b507221 */ /* 0x000fe20000000000 */
[----:B------:R-:W-:Y:S01]  /*9820*/  FADD R83, R30, R83 ;  /* 0x000000531e537221 */ /* 0x000fe20000000000 */
[----:B------:R-:W-:Y:S01]  /*9830*/  FADD R25, R35, R66 ;  /* 0x0000004223197221 */ /* 0x000fe20000000000 */
[----:B------:R-:W-:Y:S01]  /*9840*/  FADD R82, R51, R78 ;  /* 0x0000004e33527221 */ /* 0x000fe20000000000 */
[----:B------:R-:W-:Y:S01]  /*9850*/  FADD R30, R80, R115 ;  /* 0x00000073501e7221 */ /* 0x000fe20000000000 */
[----:B------:R-:W-:Y:S01]  /*9860*/  FADD R10, R27, R10 ;  /* 0x0000000a1b0a7221 */ /* 0x000fe20000000000 */
[----:B------:R-:W2:Y:S01]  /*9870*/  MUFU.EX2 R80, R113 ;  /* 0x0000007100507308 */ /* 0x000ea20000000800 */
[----:B------:R-:W-:Y:S01]  /*9880*/  FADD R25, R25, R82 ;  /* 0x0000005219197221 */ /* 0x000fe20000000000 */
[----:B------:R-:W-:Y:S01]  /*9890*/  FADD R114, R114, R117 ;  /* 0x0000007572727221 */ /* 0x000fe20000000000 */
[----:B------:R-:W-:Y:S01]  /*98a0*/  FADD R86, R86, R119 ;  /* 0x0000007756567221 */ /* 0x000fe20000000000 */
[----:B------:R-:W-:Y:S01]  /*98b0*/  FADD R83, R116, R83 ;  /* 0x0000005374537221 */ /* 0x000fe20000000000 */
[----:B------:R-:W-:Y:S01]  /*98c0*/  FADD R25, R25, R30 ;  /* 0x0000001e19197221 */ /* 0x000fe20000000000 */
[----:B------:R-:W-:Y:S01]  /*98d0*/  FADD R10, R29, R10 ;  /* 0x0000000a1d0a7221 */ /* 0x000fe20000000000 */
[----:B-1----:R-:W-:Y:S01]  /*98e0*/  @!P6 FMUL R15, R15, R15 ;  /* 0x0000000f0f0fe220 */ /* 0x002fe20000400000 */
[----:B------:R-:W-:Y:S01]  /*98f0*/  FADD R83, R114, R83 ;  /* 0x0000005372537221 */ /* 0x000fe20000000000 */
[----:B------:R-:W-:Y:S01]  /*9900*/  FADD R86, R86, R25 ;  /* 0x0000001956567221 */ /* 0x000fe20000000000 */
[----:B------:R-:W-:Y:S01]  /*9910*/  F2FP.BF16.F32.PACK_AB R25, R68, R33 ;  /* 0x000000214419723e */ /* 0x000fe200000010ff */
[----:B------:R-:W-:Y:S01]  /*9920*/  FFMA R4, R15, R4, R10 ;  /* 0x000000040f047223 */ /* 0x000fe2000000000a */
[----:B------:R-:W-:Y:S01]  /*9930*/  SHF.L.U32 R10, R9, 0x1f, RZ ;  /* 0x0000001f090a7819 */ /* 0x000fe200000006ff */
[----:B------:R-:W-:Y:S01]  /*9940*/  FADD R83, R83, R86 ;  /* 0x0000005653537221 */ /* 0x000fe20000000000 */
[----:B------:R-:W-:Y:S01]  /*9950*/  F2FP.BF16.F32.PACK_AB R29, R39, R38 ;  /* 0x00000026271d723e */ /* 0x000fe200000010ff */
[-C--:B------:R-:W-:Y:S01]  /*9960*/  FMUL R104, R104, R15.reuse ;  /* 0x0000000f68687220 */ /* 0x080fe20000400000 */
[----:B------:R1:W3:Y:S01]  /*9970*/  SYNCS.PHASECHK.TRANS64.TRYWAIT P2, [UR10+0x12000], R10 ;  /* 0x0120000aff0075a7 */ /* 0x0002e2000804014a */
[----:B--2---:R-:W-:Y:S01]  /*9980*/  @!P4 FMUL R80, R80, R80 ;  /* 0x000000505050c220 */ /* 0x004fe20000400000 */
[----:B------:R-:W-:Y:S01]  /*9990*/  F2FP.BF16.F32.PACK_AB R33, R47, R46 ;  /* 0x0000002e2f21723e */ /* 0x000fe200000010ff */
[----:B------:R-:W-:Y:S01]  /*99a0*/  FMUL R105, R105, R15 ;  /* 0x0000000f69697220 */ /* 0x000fe20000400000 */
[----:B------:R-:W-:Y:S01]  /*99b0*/  F2FP.BF16.F32.PACK_AB R27, R35, R72 ;  /* 0x00000048231b723e */ /* 0x000fe200000010ff */
[----:B------:R-:W-:Y:S01]  /*99c0*/  FFMA R3, R80, R3, R83 ;  /* 0x0000000350037223 */ /* 0x000fe20000000053 */
        /* <DEDUP_REMOVED lines=12> */
[----:B------:R-:W-:Y:S01]  /*9a90*/  F2FP.BF16.F32.PACK_AB R38, R45, R20 ;  /* 0x000000142d26723e */ /* 0x000fe200000010ff */
[----:B------:R-:W-:Y:S01]  /*9aa0*/  FMUL R108, R108, R15 ;  /* 0x0000000f6c6c7220 */ /* 0x000fe20000400000 */
[----:B------:R-:W-:Y:S01]  /*9ab0*/  F2FP.BF16.F32.PACK_AB R82, R40, R53 ;  /* 0x000000352852723e */ /* 0x000fe200000010ff */
        /* <DEDUP_REMOVED lines=25> */
[----:B------:R-:W-:Y:S01]  /*9c50*/  F2FP.BF16.F32.PACK_AB R62, R64, R77 ;  /* 0x0000004d403e723e */ /* 0x000fe200000010ff */
[----:B-1-3--:R-:W-:Y:S06]  /*9c60*/  @!P0 BRA `(.L_x_39) ;  /* 0x0000000000048947 */ /* 0x00afec0003800000 */
[----:B------:R-:W-:Y:S01]  /*9c70*/  BPT.TRAP 0x1 ;  /* 0x000000040000795c */ /* 0x000fe20000300000 */
.L_x_39:
[----:B------:R-:W-:Y:S05]  /*9c80*/  @P2 BRA `(.L_x_40) ;  /* 0x0000000000082947 */ /* 0x000fea0003800000 */
[----:B------:R-:W1:Y:S02]  /*9c90*/  SYNCS.PHASECHK.TRANS64.TRYWAIT P2, [UR10+0x12000], R10 ;  /* 0x0120000aff0075a7 */ /* 0x000e64000804014a */
[----:B-1----:R-:W-:Y:S05]  /*9ca0*/  @!P2 BRA `(.L_x_41) ;  /* 0x000000340074a947 */ /* 0x002fea0003800000 */
.L_x_40:
        /* <DEDUP_REMOVED lines=123> */
.L_x_42:
[----:B------:R-:W-:-:S04]  /*a460*/  ULEA UR10, UR5, UR38, 0x3 ;  /* 0x00000026050a7291 */ /* 0x000fc8000f8e183f */
[----:B------:R-:W-:-:S04]  /*a470*/  UIADD3 UR10, UR10, 0x12028, URZ ;  /* 0x000120280a0a7890 */ /* 0x000fc8000fffe03f */
[----:B------:R-:W-:-:S09]  /*a480*/  UPRMT UR10, URZ, 0x654, UR10 ;  /* 0x000006543f0a7896 */ /* 0x000fd2000800000a */
[----:B------:R-:W-:Y:S01]  /*a490*/  SYNCS.ARRIVE.TRANS64.RED.A1T0 RZ, [UR10], RZ ;  /* 0x000000ffffff79a7 */ /* 0x000fe2000810040a */
[----:B------:R-:W-:Y:S05]  /*a4a0*/  @P1 BRA `(.L_x_43) ;  /* 0x0000000000041947 */ /* 0x000fea0003800000 */
[----:B------:R-:W-:Y:S01]  /*a4b0*/  BPT.TRAP 0x1 ;  /* 0x000000040000795c */ /* 0x000fe20000300000 */
.L_x_43:
[----:B------:R-:W-:-:S04]  /*a4c0*/  UIADD3 UR5, UR5, 0x1, URZ ;  /* 0x0000000105057890 */ /* 0x000fc8000fffe03f */
[----:B------:R-:W-:-:S04]  /*a4d0*/  UISETP.NE.AND UP0, UPT, UR5, 0x5, UPT ;  /* 0x000000050500788c */ /* 0x000fc8000bf05270 */
[----:B------:R-:W-:Y:S01]  /*a4e0*/  USEL UR10, UR5, URZ, UP0 ;  /* 0x0000003f050a7287 */ /* 0x000fe20008000000 */
[----:B------:R-:W-:Y:S11]  /*a4f0*/  @!P0 BRA `(.L_x_44) ;  /* 0x0000000000048947 */ /* 0x000ff60003800000 */
[----:B------:R-:W-:Y:S01]  /*a500*/  BPT.TRAP 0x1 ;  /* 0x000000040000795c */ /* 0x000fe20000300000 */
.L_x_44:
[----:B------:R-:W-:-:S04]  /*a510*/  ULEA UR5, UR10, UR38, 0x3 ;  /* 0x000000260a057291 */ /* 0x000fc8000f8e183f */
[----:B------:R-:W-:-:S04]  /*a520*/  UIADD3 UR5, UR5, 0x12028, URZ ;  /* 0x0001202805057890 */ /* 0x000fc8000fffe03f */
[----:B------:R-:W-:-:S09]  /*a530*/  UPRMT UR5, URZ, 0x654, UR5 ;  /* 0x000006543f057896 */ /* 0x000fd20008000005 */
[----:B------:R-:W-:Y:S01]  /*a540*/  SYNCS.ARRIVE.TRANS64.RED.A1T0 RZ, [UR5], RZ ;  /* 0x000000ffffff79a7 */ /* 0x000fe20008100405 */
[----:B------:R-:W-:Y:S05]  /*a550*/  @P1 BRA `(.L_x_45) ;  /* 0x0000000000041947 */ /* 0x000fea0003800000 */
[----:B------:R-:W-:Y:S01]  /*a560*/  BPT.TRAP 0x1 ;  /* 0x000000040000795c */ /* 0x000fe20000300000 */
.L_x_45:
[----:B------:R-:W-:Y:S01]  /*a570*/  UIADD3 UR7, UR7, 0x1, URZ ;  /* 0x0000000107077890 */ /* 0x000fe2000fffe03f */
[C---:B------:R-:W-:Y:S01]  /*a580*/  ISETP.GT.AND P2, PT, R8.reuse, 0x1, PT ;  /* 0x000000010800780c */ /* 0x040fe20003f44270 */
[----:B------:R-:W-:Y:S01]  /*a590*/  UIADD3 UR5, UR10, 0x1, URZ ;  /* 0x000000010a057890 */ /* 0x000fe2000fffe03f */
[----:B------:R-:W-:Y:S01]  /*a5a0*/  VIADD R8, R8, 0xffffffff ;  /* 0xffffffff08087836 */ /* 0x000fe20000000000 */
[----:B------:R-:W-:Y:S01]  /*a5b0*/  UISETP.NE.AND UP1, UPT, UR7, 0x5, UPT ;  /* 0x000000050700788c */ /* 0x000fe2000bf25270 */
[----:B------:R-:W-:Y:S01]  /*a5c0*/  IADD3 R7, R7, 0x80, RZ ;  /* 0x0000008007077810 */ /* 0x000fe20007ffe0ff */
[----:B------:R-:W-:Y:S01]  /*a5d0*/  UISETP.NE.AND UP0, UPT, UR5, 0x5, UPT ;  /* 0x000000050500788c */ /* 0x000fe2000bf05270 */
[----:B-1----:R-:W-:Y:S01]  /*a5e0*/  IMAD.MOV.U32 R10, RZ, RZ, R5 ;  /* 0x000000ffff0a7224 */ /* 0x002fe200078e0005 */
[----:B------:R-:W-:Y:S01]  /*a5f0*/  USEL UR10, URZ, 0x1, UP1 ;  /* 0x000000013f0a7887 */ /* 0x000fe20008800000 */
[----:B------:R-:W-:Y:S01]  /*a600*/  MOV R11, R6 ;  /* 0x00000006000b7202 */ /* 0x000fe20000000f00 */
[----:B------:R-:W-:-:S02]  /*a610*/  USEL UR5, UR5, URZ, UP0 ;  /* 0x0000003f05057287 */ /* 0x000fc40008000000 */
[----:B------:R-:W-:Y:S02]  /*a620*/  USEL UR7, UR7, URZ, UP1 ;  /* 0x0000003f07077287 */ /* 0x000fe40008800000 */
[----:B------:R-:W-:Y:S01]  /*a630*/  LOP3.LUT R9, R9, UR10, RZ, 0x3c, !PT ;  /* 0x0000000a09097c12 */ /* 0x000fe2000f8e3cff */
[----:B------:R-:W-:Y:S09]  /*a640*/  @P2 BRA `(.L_x_46) ;  /* 0xffffffc800482947 */ /* 0x000ff2000383ffff */
.L_x_35:
[----:B------:R-:W1:Y:S01]  /*a650*/  SHFL.BFLY PT, R7, R4, 0x1, 0x1f ;  /* 0x0c201f0004077f89 */ /* 0x000e6200000e0000 */
[----:B------:R-:W-:Y:S01]  /*a660*/  BSSY B0, `(.L_x_47) ;  /* 0x0000024000007945 */ /* 0x000fe20003800000 */
[----:B------:R-:W-:Y:S01]  /*a670*/  IMAD.MOV.U32 R9, RZ, RZ, 0x7f800000 ;  /* 0x7f800000ff097424 */ /* 0x000fe200078e00ff */
[----:B------:R-:W-:Y:S01]  /*a680*/  MOV R10, 0x3f800000 ;  /* 0x3f800000000a7802 */ /* 0x000fe20000000f00 */
[----:B------:R-:W2:Y:S01]  /*a690*/  SHFL.BFLY PT, R0, R3, 0x1, 0x1f ;  /* 0x0c201f0003007f89 */ /* 0x000ea200000e0000 */
[----:B------:R-:W-:Y:S01]  /*a6a0*/  MOV R11, 0x7f800000 ;  /* 0x7f800000000b7802 */ /* 0x000fe20000000f00 */
[----:B-1----:R-:W-:Y:S01]  /*a6b0*/  FADD R7, R7, R4 ;  /* 0x0000000407077221 */ /* 0x002fe20000000000 */
[----:B--2---:R-:W-:-:S04]  /*a6c0*/  FADD R16, R0, R3 ;  /* 0x0000000300107221 */ /* 0x004fc80000000000 */
[----:B------:R-:W1:Y:S01]  /*a6d0*/  SHFL.BFLY PT, R2, R7, 0x2, 0x1f ;  /* 0x0c401f0007027f89 */ /* 0x000e6200000e0000 */
[----:B------:R-:W-:-:S03]  /*a6e0*/  IMAD.MOV.U32 R0, RZ, RZ, 0x3f800000 ;  /* 0x3f800000ff007424 */ /* 0x000fc600078e00ff */
[----:B------:R-:W2:Y:S01]  /*a6f0*/  SHFL.BFLY PT, R17, R16, 0x2, 0x1f ;  /* 0x0c401f0010117f89 */ /* 0x000ea200000e0000 */
[C---:B-1----:R-:W-:Y:S01]  /*a700*/  FSETP.NE.AND P0, PT, R7.reuse, -R2, PT ;  /* 0x800000020700720b */ /* 0x042fe20003f05000 */
[----:B------:R-:W-:Y:S01]  /*a710*/  FADD R2, R7, R2 ;  /* 0x0000000207027221 */ /* 0x000fe20000000000 */
[----:B--2---:R-:W-:-:S11]  /*a720*/  FADD R8, R16, R17 ;  /* 0x0000001110087221 */ /* 0x004fd60000000000 */
[----:B------:R-:W-:Y:S05]  /*a730*/  @!P0 BRA `(.L_x_48) ;  /* 0x0000000000588947 */ /* 0x000fea0003800000 */
[----:B------:R-:W-:Y:S01]  /*a740*/  IMAD.MOV.U32 R4, RZ, RZ, R2 ;  /* 0x000000ffff047224 */ /* 0x000fe200078e0002 */
[----:B------:R-:W-:Y:S04]  /*a750*/  BSSY B1, `(.L_x_49) ;  /* 0x000000d000017945 */ /* 0x000fe80003800000 */
[----:B------:R-:W-:-:S04]  /*a760*/  IADD3 R0, R4, 0x1800000, RZ ;  /* 0x0180000004007810 */ /* 0x000fc80007ffe0ff */
[----:B------:R-:W-:-:S04]  /*a770*/  LOP3.LUT R0, R0, 0x7f800000, RZ, 0xc0, !PT ;  /* 0x7f80000000007812 */ /* 0x000fc800078ec0ff */
[----:B------:R-:W-:-:S13]  /*a780*/  ISETP.GT.U32.AND P0, PT, R0, 0x1ffffff, PT ;  /* 0x01ffffff0000780c */ /* 0x000fda0003f04070 */
[----:B------:R-:W-:Y:S05]  /*a790*/  @P0 BRA `(.L_x_50) ;  /* 0x0000000000100947 */ /* 0x000fea0003800000 */
[----:B------:R-:W-:Y:S01]  /*a7a0*/  IMAD.MOV.U32 R2, RZ, RZ, R4 ;  /* 0x000000ffff027224 */ /* 0x000fe200078e0004 */
[----:B------:R-:W-:-:S07]  /*a7b0*/  MOV R15, 0xa7d0 ;  /* 0x0000a7d0000f7802 */ /* 0x000fce0000000f00 */
[----:B------:R-:W-:Y:S05]  /*a7c0*/  CALL.REL.NOINC `($__internal_0_$__cuda_sm20_rcp_rn_f32_slowpath) ;  /* 0x0000002c00547944 */ /* 0x000fea0003c00000 */
[----:B------:R-:W-:Y:S05]  /*a7d0*/  BRA `(.L_x_51) ;  /* 0x0000000000107947 */ /* 0x000fea0003800000 */
.L_x_50:
[----:B------:R-:W1:Y:S02]  /*a7e0*/  MUFU.RCP R3, R4 ;  /* 0x0000000400037308 */ /* 0x000e640000001000 */
[----:B-1----:R-:W-:-:S04]  /*a7f0*/  FFMA R0, R4, R3, -1 ;  /* 0xbf80000004007423 */ /* 0x002fc80000000003 */
[----:B------:R-:W-:-:S04]  /*a800*/  FADD.FTZ R0, -R0, -RZ ;  /* 0x800000ff00007221 */ /* 0x000fc80000010100 */
[----:B------:R-:W-:-:S07]  /*a810*/  FFMA R0, R3, R0, R3 ;  /* 0x0000000003007223 */ /* 0x000fce0000000003 */
.L_x_51:
[----:B------:R-:W-:Y:S05]  /*a820*/  BSYNC B1 ;  /* 0x0000000000017941 */ /* 0x000fea0003800000 */
.L_x_49:
[----:B------:R-:W-:Y:S01]  /*a830*/  FSETP.GEU.AND P0, PT, |R4|, 1.175494350822287508e-38, PT ;  /* 0x008000000400780b */ /* 0x000fe20003f0e200 */
[----:B------:R-:W-:-:S12]  /*a840*/  ULDC UR4, c[0x0][0x600] ;  /* 0x0001800000047ab9 */ /* 0x000fd80000000800 */
[----:B------:R-:W-:-:S04]  /*a850*/  @!P0 FMUL R4, R4, 16777216 ;  /* 0x4b80000004048820 */ /* 0x000fc80000400000 */
[----:B------:R-:W1:Y:S02]  /*a860*/  MUFU.LG2 R2, R4 ;  /* 0x0000000400027308 */ /* 0x000e640000000c00 */
[----:B-1----:R-:W-:-:S04]  /*a870*/  @!P0 FADD R2, R2, -24 ;  /* 0xc1c0000002028421 */ /* 0x002fc80000000000 */
[----:B------:R-:W-:-:S04]  /*a880*/  FMUL R2, R2, 0.69314718246459960938 ;  /* 0x3f31721802027820 */ /* 0x000fc80000400000 */
[----:B------:R-:W-:-:S07]  /*a890*/  FFMA R11, R5, UR4, R2 ;  /* 0x00000004050b7c23 */ /* 0x000fce0008000002 */
.L_x_48:
[----:B------:R-:W-:Y:S05]  /*a8a0*/  BSYNC B0 ;  /* 0x0000000000007941 */ /* 0x000fea0003800000 */
.L_x_47:
[----:B------:R-:W-:Y:S01]  /*a8b0*/  FSETP.NE.AND P0, PT, R16, -R17, PT ;  /* 0x800000111000720b */ /* 0x000fe20003f05000 */
[----:B------:R-:W-:Y:S01]  /*a8c0*/  ULDC UR4, c[0x0][0x608] ;  /* 0x0001820000047ab9 */ /* 0x000fe20000000800 */
[----:B------:R-:W-:Y:S01]  /*a8d0*/  BSSY B0, `(.L_x_52) ;  /* 0x0000025000007945 */ /* 0x000fe20003800000 */
[----:B------:R-:W-:-:S04]  /*a8e0*/  FMUL R0, R0, UR4 ;  /* 0x0000000400007c20 */ /* 0x000fc80008400000 */
        /* <DEDUP_REMOVED lines=12> */
[----:B------:R-:W-:Y:S06]  /*a9b0*/  @!P0 BRA `(.L_x_53) ;  /* 0x0000000000588947 */ /* 0x000fec0003800000 */
[----:B------:R-:W-:Y:S01]  /*a9c0*/  IADD3 R0, R8, 0x1800000, RZ ;  /* 0x0180000008007810 */ /* 0x000fe20007ffe0ff */
[----:B------:R-:W-:Y:S03]  /*a9d0*/  BSSY B1, `(.L_x_54) ;  /* 0x000000d000017945 */ /* 0x000fe60003800000 */
[----:B------:R-:W-:-:S04]  /*a9e0*/  LOP3.LUT R0, R0, 0x7f800000, RZ, 0xc0, !PT ;  /* 0x7f80000000007812 */ /* 0x000fc800078ec0ff */
[----:B------:R-:W-:-:S13]  /*a9f0*/  ISETP.GT.U32.AND P0, PT, R0, 0x1ffffff, PT ;  /* 0x01ffffff0000780c */ /* 0x000fda0003f04070 */
[----:B------:R-:W-:Y:S05]  /*aa00*/  @P0 BRA `(.L_x_55) ;  /* 0x0000000000140947 */ /* 0x000fea0003800000 */
[----:B------:R-:W-:Y:S01]  /*aa10*/  IMAD.MOV.U32 R2, RZ, RZ, R8 ;  /* 0x000000ffff027224 */ /* 0x000fe200078e0008 */
[----:B------:R-:W-:-:S07]  /*aa20*/  MOV R15, 0xaa40 ;  /* 0x0000aa40000f7802 */ /* 0x000fce0000000f00 */
[----:B------:R-:W-:Y:S05]  /*aa30*/  CALL.REL.NOINC `($__internal_0_$__cuda_sm20_rcp_rn_f32_slowpath) ;  /* 0x0000002800b87944 */ /* 0x000fea0003c00000 */
[----:B------:R-:W-:Y:S01]  /*aa40*/  MOV R10, R0 ;  /* 0x00000000000a7202 */ /* 0x000fe20000000f00 */
[----:B------:R-:W-:Y:S06]  /*aa50*/  BRA `(.L_x_56) ;  /* 0x0000000000107947 */ /* 0x000fec0003800000 */
.L_x_55:
[----:B------:R-:W1:Y:S02]  /*aa60*/  MUFU.RCP R3, R8 ;  /* 0x0000000800037308 */ /* 0x000e640000001000 */
[----:B-1----:R-:W-:-:S04]  /*aa70*/  FFMA R0, R8, R3, -1 ;  /* 0xbf80000008007423 */ /* 0x002fc80000000003 */
[----:B------:R-:W-:-:S04]  /*aa80*/  FADD.FTZ R0, -R0, -RZ ;  /* 0x800000ff00007221 */ /* 0x000fc80000010100 */
[----:B------:R-:W-:-:S07]  /*aa90*/  FFMA R10, R3, R0, R3 ;  /* 0x00000000030a7223 */ /* 0x000fce0000000003 */
.L_x_56:
[----:B------:R-:W-:Y:S05]  /*aaa0*/  BSYNC B1 ;  /* 0x0000000000017941 */ /* 0x000fea0003800000 */
.L_x_54:
[----:B------:R-:W-:Y:S01]  /*aab0*/  FSETP.GEU.AND P0, PT, |R8|, 1.175494350822287508e-38, PT ;  /* 0x008000000800780b */ /* 0x000fe20003f0e200 */
[----:B------:R-:W-:-:S12]  /*aac0*/  ULDC UR4, c[0x0][0x600] ;  /* 0x0001800000047ab9 */ /* 0x000fd80000000800 */
[----:B------:R-:W-:-:S04]  /*aad0*/  @!P0 FMUL R8, R8, 16777216 ;  /* 0x4b80000008088820 */ /* 0x000fc80000400000 */
[----:B------:R-:W1:Y:S02]  /*aae0*/  MUFU.LG2 R0, R8 ;  /* 0x0000000800007308 */ /* 0x000e640000000c00 */
[----:B-1----:R-:W-:-:S04]  /*aaf0*/  @!P0 FADD R0, R0, -24 ;  /* 0xc1c0000000008421 */ /* 0x002fc80000000000 */
[----:B------:R-:W-:-:S04]  /*ab00*/  FMUL R9, R0, 0.69314718246459960938 ;  /* 0x3f31721800097820 */ /* 0x000fc80000400000 */
[----:B------:R-:W-:-:S07]  /*ab10*/  FFMA R9, R6, UR4, R9 ;  /* 0x0000000406097c23 */ /* 0x000fce0008000009 */
.L_x_53:
[----:B------:R-:W-:Y:S05]  /*ab20*/  BSYNC B0 ;  /* 0x0000000000007941 */ /* 0x000fea0003800000 */
.L_x_52:
[----:B------:R-:W-:Y:S01]  /*ab30*/  UISETP.NE.AND UP0, UPT, UR36, 0x1, UPT ;  /* 0x000000012400788c */ /* 0x000fe2000bf05270 */
[----:B------:R-:W1:Y:S03]  /*ab40*/  S2R R2, SR_TID.X ;  /* 0x0000000000027919 */ /* 0x000e660000002100 */
[----:B------:R-:W-:-:S06]  /*ab50*/  USEL UR4, URZ, 0x1, UP0 ;  /* 0x000000013f047887 */ /* 0x000fcc0008000000 */
[----:B------:R-:W-:Y:S01]  /*ab60*/  IMAD.U32 R0, RZ, RZ, UR4 ;  /* 0x00000004ff007e24 */ /* 0x000fe2000f8e00ff */
[----:B------:R-:W-:Y:S02]  /*ab70*/  ULDC UR4, c[0x0][0x608] ;  /* 0x0001820000047ab9 */ /* 0x000fe40000000800 */
[----:B------:R-:W-:Y:S02]  /*ab80*/  FMUL R10, R10, UR4 ;  /* 0x000000040a0a7c20 */ /* 0x000fe40008400000 */
[----:B------:R-:W-:-:S04]  /*ab90*/  SHF.L.U32 R0, R0, 0x1f, RZ ;  /* 0x0000001f00007819 */ /* 0x000fc800000006ff */
[----:B------:R-:W2:Y:S01]  /*aba0*/  SYNCS.PHASECHK.TRANS64.TRYWAIT P0, [UR20+0x8], R0 ;  /* 0x00000800ff0075a7 */ /* 0x000ea20008000154 */
[C---:B-1----:R-:W-:Y:S02]  /*abb0*/  LOP3.LUT P1, R18, R2.reuse, 0x3, RZ, 0xc0, !PT ;  /* 0x0000000302127812 */ /* 0x042fe4000782c0ff */
[----:B------:R-:W-:Y:S01]  /*abc0*/  LOP3.LUT R16, R2, 0x7f, RZ, 0xc0, !PT ;  /* 0x0000007f02107812 */ /* 0x000fe200078ec0ff */
[----:B--2---:R-:W-:Y:S10]  /*abd0*/  @!P0 BRA `(.L_x_57) ;  /* 0x0000002400c08947 */ /* 0x004ff40003800000 */
.L_x_109:
[----:B------:R-:W-:Y:S01]  /*abe0*/  ULDC.64 UR10, c[0x0][0x208] ;  /* 0x00008200000a7ab9 */ /* 0x000fe20000000a00 */
[----:B------:R-:W-:Y:S01]  /*abf0*/  BSSY B0, `(.L_x_58) ;  /* 0x0000019000007945 */ /* 0x000fe20003800000 */
[----:B------:R-:W-:-:S03]  /*ac00*/  SHF.R.U32.HI R17, RZ, 0x5, R16 ;  /* 0x00000005ff117819 */ /* 0x000fc60000011610 */
[----:B------:R-:W-:Y:S05]  /*ac10*/  @P1 BRA `(.L_x_59) ;  /* 0x0000000000581947 */ /* 0x000fea0003800000 */
[----:B------:R-:W2:Y:S01]  /*ac20*/  S2UR UR4, SR_CTAID.Y ;  /* 0x00000000000479c3 */ /* 0x000ea20000002600 */
[----:B-1----:R-:W-:Y:S01]  /*ac30*/  SHF.R.U32.HI R0, RZ, 0x2, R2 ;  /* 0x00000002ff007819 */ /* 0x002fe20000011602 */
[----:B------:R-:W-:Y:S01]  /*ac40*/  USHF.L.U32 UR8, UR37, 0x6, URZ ;  /* 0x0000000625087899 */ /* 0x000fe2000800063f */
[----:B------:R-:W-:Y:S01]  /*ac50*/  SHF.L.U32 R3, R17, 0x4, RZ ;  /* 0x0000000411037819 */ /* 0x000fe200000006ff */
[----:B------:R-:W-:Y:S01]  /*ac60*/  ULDC.64 UR6, c[0x0][0x688] ;  /* 0x0001a20000067ab9 */ /* 0x000fe20000000a00 */
[----:B------:R-:W-:-:S03]  /*ac70*/  LOP3.LUT R0, R0, 0x7, RZ, 0xc0, !PT ;  /* 0x0000000700007812 */ /* 0x000fc600078ec0ff */
[----:B------:R-:W1:Y:S01]  /*ac80*/  S2UR UR5, SR_CTAID.Z ;  /* 0x00000000000579c3 */ /* 0x000e620000002700 */
[----:B------:R-:W-:-:S05]  /*ac90*/  LOP3.LUT R0, R3, 0xfffffff0, R0, 0xe2, !PT ;  /* 0xfffffff003007812 */ /* 0x000fca00078ee200 */
[----:B------:R-:W-:-:S05]  /*aca0*/  VIADD R3, R0, UR8 ;  /* 0x0000000800037c36 */ /* 0x000fca0008000000 */
[----:B------:R-:W-:Y:S01]  /*acb0*/  IADD3 R2, R3, 0x8, RZ ;  /* 0x0000000803027810 */ /* 0x000fe20007ffe0ff */
[----:B--2---:R-:W-:-:S04]  /*acc0*/  UIMAD UR4, UR4, UR6, UR8 ;  /* 0x00000006040472a4 */ /* 0x004fc8000f8e0208 */
[----:B-1----:R-:W-:-:S03]  /*acd0*/  UIMAD UR4, UR5, UR7, UR4 ;  /* 0x00000007050472a4 */ /* 0x002fc6000f8e0204 */
[----:B------:R-:W-:Y:S02]  /*ace0*/  ULDC UR5, c[0x0][0x288] ;  /* 0x0000a20000057ab9 */ /* 0x000fe40000000800 */
[----:B------:R-:W-:Y:S02]  /*acf0*/  ISETP.GE.U32.AND P0, PT, R3, UR5, PT ;  /* 0x0000000503007c0c */ /* 0x000fe4000bf06070 */
[----:B------:R-:W-:Y:S02]  /*ad00*/  IADD3 R0, P2, R0, UR4, RZ ;  /* 0x0000000400007c10 */ /* 0x000fe4000ff5e0ff */
[----:B------:R-:W-:Y:S01]  /*ad10*/  ISETP.GE.U32.AND P1, PT, R2, UR5, PT ;  /* 0x0000000502007c0c */ /* 0x000fe2000bf26070 */
[----:B------:R-:W-:Y:S02]  /*ad20*/  ULDC.64 UR4, c[0x0][0x680] ;  /* 0x0001a00000047ab9 */ /* 0x000fe40000000a00 */
[----:B------:R-:W-:Y:S01]  /*ad30*/  IMAD.X R3, RZ, RZ, RZ, P2 ;  /* 0x000000ffff037224 */ /* 0x000fe200010e06ff */
[----:B------:R-:W-:-:S04]  /*ad40*/  LEA R2, P2, R0, UR4, 0x2 ;  /* 0x0000000400027c11 */ /* 0x000fc8000f8410ff */
[----:B------:R-:W-:-:S05]  /*ad50*/  LEA.HI.X R3, R0, UR5, R3, 0x2, P2 ;  /* 0x0000000500037c11 */ /* 0x000fca00090f1403 */
[----:B------:R2:W-:Y:S04]  /*ad60*/  @!P0 STG.E desc[UR10][R2.64], R11 ;  /* 0x0000000b02008986 */ /* 0x0005e8000c10190a */
[----:B------:R2:W-:Y:S02]  /*ad70*/  @!P1 STG.E desc[UR10][R2.64+0x20], R9 ;  /* 0x0000200902009986 */ /* 0x0005e4000c10190a */
.L_x_59:
[----:B------:R-:W-:Y:S05]  /*ad80*/  BSYNC B0 ;  /* 0x0000000000007941 */ /* 0x000fea0003800000 */
.L_x_58:
[----:B------:R-:W-:Y:S01]  /*ad90*/  ULDC.64 UR4, c[0x0][0x730] ;  /* 0x0001cc0000047ab9 */ /* 0x000fe20000000a00 */
[-C--:B------:R-:W-:Y:S01]  /*ada0*/  FMUL R106, R106, R10.reuse ;  /* 0x0000000a6a6a7220 */ /* 0x080fe20000400000 */
[----:B------:R-:W-:Y:S01]  /*adb0*/  ISETP.NE.U32.AND P0, PT, RZ, UR4, PT ;  /* 0x00000004ff007c0c */ /* 0x000fe2000bf05070 */
[-C--:B------:R-:W-:Y:S01]  /*adc0*/  FMUL R36, R107, R10.reuse ;  /* 0x0000000a6b247220 */ /* 0x080fe20000400000 */
[-C--:B------:R-:W-:Y:S01]  /*add0*/  FMUL R110, R110, R10.reuse ;  /* 0x0000000a6e6e7220 */ /* 0x080fe20000400000 */
[-C--:B------:R-:W-:Y:S01]  /*ade0*/  FMUL R38, R111, R10.reuse ;  /* 0x0000000a6f267220 */ /* 0x080fe20000400000 */
[----:B------:R-:W-:Y:S01]  /*adf0*/  ISETP.NE.AND.EX P0, PT, RZ, UR5, PT, P0 ;  /* 0x00000005ff007c0c */ /* 0x000fe2000bf05300 */
[-C--:B------:R-:W-:Y:S01]  /*ae00*/  FMUL R98, R98, R10.reuse ;  /* 0x0000000a62627220 */ /* 0x080fe20000400000 */
[-C--:B------:R-:W-:Y:S01]  /*ae10*/  FMUL R40, R99, R10.reuse ;  /* 0x0000000a63287220 */ /* 0x080fe20000400000 */
[-C--:B------:R-:W-:Y:S01]  /*ae20*/  FMUL R102, R102, R10.reuse ;  /* 0x0000000a66667220 */ /* 0x080fe20000400000 */
[-C--:B------:R-:W-:Y:S01]  /*ae30*/  FMUL R42, R103, R10.reuse ;  /* 0x0000000a672a7220 */ /* 0x080fe20000400000 */
[-C--:B------:R-:W-:Y:S01]  /*ae40*/  FMUL R90, R90, R10.reuse ;  /* 0x0000000a5a5a7220 */ /* 0x080fe20000400000 */
[-C--:B------:R-:W-:Y:S01]  /*ae50*/  FMUL R44, R91, R10.reuse ;  /* 0x0000000a5b2c7220 */ /* 0x080fe20000400000 */
[-C--:B------:R-:W-:Y:S01]  /*ae60*/  FMUL R94, R94, R10.reuse ;  /* 0x0000000a5e5e7220 */ /* 0x080fe20000400000 */
[----:B------:R-:W-:-:S05]  /*ae70*/  FMUL R46, R95, R10 ;  /* 0x0000000a5f2e7220 */ /* 0x000fca0000400000 */
[----:B------:R-:W-:Y:S05]  /*ae80*/  @P0 BRA `(.L_x_60) ;  /* 0x0000000000200947 */ /* 0x000fea0003800000 */
[----:B------:R-:W-:Y:S02]  /*ae90*/  ULDC.64 UR4, c[0x0][0x728] ;  /* 0x0001ca0000047ab9 */ /* 0x000fe40000000a00 */
[----:B------:R-:W-:-:S04]  /*aea0*/  ISETP.NE.U32.AND P0, PT, RZ, UR4, PT ;  /* 0x00000004ff007c0c */ /* 0x000fc8000bf05070 */
[----:B------:R-:W-:-:S13]  /*aeb0*/  ISETP.NE.AND.EX P0, PT, RZ, UR5, PT, P0 ;  /* 0x00000005ff007c0c */ /* 0x000fda000bf05300 */
[----:B------:R-:W-:Y:S05]  /*aec0*/  @!P0 BRA `(.L_x_61) ;  /* 0x00000000000c8947 */ /* 0x000fea0003800000 */
[----:B-12---:R-:W1:Y:S02]  /*aed0*/  LDC.64 R2, c[0x0][0x728] ;  /* 0x0001ca00ff027b82 */ /* 0x006e640000000a00 */
[----:B-1----:R4:W5:Y:S01]  /*aee0*/  LDG.E R2, desc[UR10][R2.64] ;  /* 0x0000000a02027981 */ /* 0x002962000c1e1900 */
[----:B------:R-:W-:Y:S05]  /*aef0*/  BRA `(.L_x_60) ;  /* 0x0000000000047947 */ /* 0x000fea0003800000 */
.L_x_61:
[----:B--2---:R-:W3:Y:S02]  /*af00*/  LDC R2, c[0x0][0x720] ;  /* 0x0001c800ff027b82 */ /* 0x004ee40000000800 */
.L_x_60:
[----:B-1----:R-:W-:Y:S02]  /*af10*/  MOV R0, RZ ;  /* 0x000000ff00007202 */ /* 0x002fe40000000f00 */
[----:B---3-5:R-:W-:Y:S02]  /*af20*/  MOV R27, R2 ;  /* 0x00000002001b7202 */ /* 0x028fe40000000f00 */
[----:B------:R-:W-:-:S13]  /*af30*/  LOP3.LUT P0, RZ, R0, 0x9f, RZ, 0xc0, !PT ;  /* 0x0000009f00ff7812 */ /* 0x000fda000780c0ff */
[----:B------:R-:W-:Y:S05]  /*af40*/  @!P0 BRA `(.L_x_62) ;  /* 0x0000000000408947 */ /* 0x000fea0003800000 */
[----:B------:R-:W-:Y:S01]  /*af50*/  MOV R0, 0x0 ;  /* 0x0000000000007802 */ /* 0x000fe20000000f00 */
[----:B------:R-:W-:Y:S01]  /*af60*/  ULDC.64 UR4, c[0x4][0x70] ;  /* 0x01001c0000047ab9 */ /* 0x000fe20000000a00 */
[----:B------:R-:W-:Y:S01]  /*af70*/  ULDC.64 UR6, c[0x4][0x8] ;  /* 0x0100020000067ab9 */ /* 0x000fe20000000a00 */
[----:B------:R-:W-:Y:S01]  /*af80*/  IMAD.U32 R4, RZ, RZ, UR4 ;  /* 0x00000004ff047e24 */ /* 0x000fe2000f8e00ff */
[----:B--2-4-:R1:W2:Y:S01]  /*af90*/  LDC.64 R2, c[0x4][R0] ;  /* 0x0100000000027b82 */ /* 0x0142a20000000a00 */
[----:B------:R-:W-:Y:S01]  /*afa0*/  MOV R5, UR5 ;  /* 0x0000000500057c02 */ /* 0x000fe20008000f00 */
[----:B------:R-:W-:Y:S01]  /*afb0*/  ULDC.64 UR4, c[0x4][0x78] ;  /* 0x01001e0000047ab9 */ /* 0x000fe20000000a00 */
[----:B------:R-:W-:Y:S01]  /*afc0*/  IMAD.U32 R10, RZ, RZ, UR6 ;  /* 0x00000006ff0a7e24 */ /* 0x000fe2000f8e00ff */
[----:B------:R-:W-:Y:S01]  /*afd0*/  MOV R7, UR5 ;  /* 0x0000000500077c02 */ /* 0x000fe20008000f00 */
[----:B------:R-:W-:Y:S01]  /*afe0*/  IMAD.U32 R6, RZ, RZ, UR4 ;  /* 0x00000004ff067e24 */ /* 0x000fe2000f8e00ff */
[----:B------:R-:W-:Y:S01]  /*aff0*/  MOV R11, UR7 ;  /* 0x00000007000b7c02 */ /* 0x000fe20008000f00 */
[----:B------:R-:W-:Y:S01]  /*b000*/  IMAD.MOV.U32 R8, RZ, RZ, 0x70 ;  /* 0x00000070ff087424 */ /* 0x000fe200078e00ff */
[----:B------:R-:W-:Y:S01]  /*b010*/  MOV R12, 0x1 ;  /* 0x00000001000c7802 */ /* 0x000fe20000000f00 */
[----:B-1----:R-:W-:-:S07]  /*b020*/  IMAD.MOV.U32 R13, RZ, RZ, RZ ;  /* 0x000000ffff0d7224 */ /* 0x002fce00078e00ff */
[----:B------:R-:W-:-:S07]  /*b030*/  LEPC R20, `(.L_x_62) ;  /* 0x000000001014794e */ /* 0x000fce0000000000 */
[----:B--2---:R-:W-:Y:S05]  /*b040*/  CALL.ABS.NOINC R2 ;  /* 0x0000000002007343 */ /* 0x004fea0003c00000 */
.L_x_62:
[----:B------:R-:W-:Y:S01]  /*b050*/  MOV R19, UR38 ;  /* 0x0000002600137c02 */ /* 0x000fe20008000f00 */
[----:B------:R-:W-:-:S04]  /*b060*/  IMAD.U32 R0, RZ, RZ, UR36 ;  /* 0x00000024ff007e24 */ /* 0x000fc8000f8e00ff */
[----:B------:R-:W-:-:S05]  /*b070*/  IMAD R19, R0, 0x1100, R19 ;  /* 0x0000110000137824 */ /* 0x000fca00078e0213 */
[----:B------:R-:W-:-:S04]  /*b080*/  IADD3 R22, R19, -0x1100, RZ ;  /* 0xffffef0013167810 */ /* 0x000fc80007ffe0ff */
        /* <DEDUP_REMOVED lines=18> */
.L_x_63:
[----:B------:R-:W1:Y:S01]  /*b1b0*/  S2R R5, SR_TID.X ;  /* 0x0000000000057919 */ /* 0x000e620000002100 */
[----:B------:R-:W-:Y:S01]  /*b1c0*/  ULDC.64 UR4, c[0x0][0x730] ;  /* 0x0001cc0000047ab9 */ /* 0x000fe20000000a00 */
[----:B------:R-:W-:Y:S01]  /*b1d0*/  VIADD R16, R16, 0x1f ;  /* 0x0000001f10107836 */ /* 0x000fe20000000000 */
[----:B------:R-:W-:Y:S01]  /*b1e0*/  ISETP.NE.U32.AND P0, PT, RZ, UR4, PT ;  /* 0x00000004ff007c0c */ /* 0x000fe2000bf05070 */
[----:B------:R-:W-:-:S03]  /*b1f0*/  IMAD R17, R17, 0x10, R18 ;  /* 0x0000001011117824 */ /* 0x000fc600078e0212 */
[----:B------:R-:W-:-:S13]  /*b200*/  ISETP.NE.AND.EX P0, PT, RZ, UR5, PT, P0 ;  /* 0x00000005ff007c0c */ /* 0x000fda000bf05300 */
[----:B------:R-:W3:Y:S01]  /*b210*/  @P0 LDC R27, c[0x0][0x720] ;  /* 0x0001c800ff1b0b82 */ /* 0x000ee20000000800 */
[----:B------:R-:W-:Y:S02]  /*b220*/  ISETP.GT.U32.AND P0, PT, R16, 0x3e, PT ;  /* 0x0000003e1000780c */ /* 0x000fe40003f04070 */
[----:B-1----:R-:W-:Y:S02]  /*b230*/  SHF.L.U32 R0, R5, 0x4, RZ ;  /* 0x0000000405007819 */ /* 0x002fe400000006ff */
[----:B--2---:R-:W-:Y:S02]  /*b240*/  SHF.R.U32.HI R2, RZ, 0x1, R5 ;  /* 0x00000001ff027819 */ /* 0x004fe40000011605 */
[C---:B----4-:R-:W-:Y:S02]  /*b250*/  LOP3.LUT R3, R0.reuse, 0x40, RZ, 0xc0, !PT ;  /* 0x0000004000037812 */ /* 0x050fe400078ec0ff */
[----:B------:R-:W-:Y:S02]  /*b260*/  LOP3.LUT R0, R0, 0x80, RZ, 0xc0, !PT ;  /* 0x0000008000007812 */ /* 0x000fe400078ec0ff */
[----:B------:R-:W-:-:S02]  /*b270*/  LOP3.LUT R4, R3, 0x8, R2, 0xf8, !PT ;  /* 0x0000000803047812 */ /* 0x000fc400078ef802 */
[----:B------:R-:W-:Y:S02]  /*b280*/  SHF.L.U32 R3, R5, 0x1, RZ ;  /* 0x0000000105037819 */ /* 0x000fe400000006ff */
[----:B------:R-:W-:Y:S01]  /*b290*/  LEA R2, R17, R0, 0x4 ;  /* 0x0000000011027211 */ /* 0x000fe200078e20ff */
[-C--:B---3--:R-:W-:Y:S01]  /*b2a0*/  FMUL R0, R104, R27.reuse ;  /* 0x0000001b68007220 */ /* 0x088fe20000400000 */
[----:B------:R-:W-:Y:S01]  /*b2b0*/  LOP3.LUT R3, R4, 0x8, R3, 0x78, !PT ;  /* 0x0000000804037812 */ /* 0x000fe200078e7803 */
[-C--:B------:R-:W-:Y:S01]  /*b2c0*/  FMUL R5, R36, R27.reuse ;  /* 0x0000001b24057220 */ /* 0x080fe20000400000 */
[-C--:B------:R-:W-:Y:S01]  /*b2d0*/  FMUL R4, R108, R27.reuse ;  /* 0x0000001b6c047220 */ /* 0x080fe20000400000 */
[-C--:B------:R-:W-:Y:S01]  /*b2e0*/  FMUL R7, R26, R27.reuse ;  /* 0x0000001b1a077220 */ /* 0x080fe20000400000 */
[-C--:B------:R-:W-:Y:S01]  /*b2f0*/  FMUL R6, R110, R27.reuse ;  /* 0x0000001b6e067220 */ /* 0x080fe20000400000 */
[----:B------:R-:W-:Y:S02]  /*b300*/  IMAD.IADD R8, R2, 0x1, R3 ;  /* 0x0000000102087824 */ /* 0x000fe400078e0203 */
        /* <DEDUP_REMOVED lines=22> */
[----:B------:R-:W-:Y:S01]  /*b470*/  F2FP.BF16.F32.PACK_AB R31, R9, R6 ;  /* 0x00000006091f723e */ /* 0x000fe200000010ff */
[----:B------:R-:W-:Y:S06]  /*b480*/  @P0 BRA `(.L_x_64) ;  /* 0x0000000000040947 */ /* 0x000fec0003800000 */
[----:B------:R-:W-:-:S04]  /*b490*/  DEPBAR.LE SB0, 0x1 ;  /* 0x000080400000791a */ /* 0x000fc80000000000 */
.L_x_64:
[----:B------:R-:W-:Y:S05]  /*b4a0*/  WARPSYNC.ALL ;  /* 0x0000000000007948 */ /* 0x000fea0003800000 */
[----:B------:R-:W-:Y:S01]  /*b4b0*/  BAR.SYNC.DEFER_BLOCKING 0x1, 0x80 ;  /* 0x0042000000007b1d */ /* 0x000fe20000010000 */
[C---:B------:R-:W-:Y:S01]  /*b4c0*/  LEA R22, R8.reuse, R22, 0x1 ;  /* 0x0000001608167211 */ /* 0x040fe200078e08ff */
[----:B------:R-:W-:Y:S01]  /*b4d0*/  IMAD R8, R8, 0x2, R19 ;  /* 0x0000000208087824 */ /* 0x000fe200078e0213 */
[----:B------:R-:W-:Y:S02]  /*b4e0*/  F2FP.BF16.F32.PACK_AB R4, R10, R11 ;  /* 0x0000000b0a04723e */ /* 0x000fe400000010ff */
[----:B------:R-:W-:Y:S01]  /*b4f0*/  F2FP.BF16.F32.PACK_AB R5, R12, R13 ;  /* 0x0000000d0c05723e */ /* 0x000fe200000010ff */
[----:B------:R-:W-:Y:S01]  /*b500*/  BSSY B0, `(.L_x_65) ;  /* 0x0000018000007945 */ /* 0x000fe20003800000 */
[----:B------:R-:W-:-:S02]  /*b510*/  F2FP.BF16.F32.PACK_AB R6, R14, R15 ;  /* 0x0000000f0e06723e */ /* 0x000fc400000010ff */
[----:B------:R-:W-:Y:S01]  /*b520*/  F2FP.BF16.F32.PACK_AB R7, R16, R17 ;  /* 0x000000111007723e */ /* 0x000fe200000010ff */
[----:B------:R1:W-:Y:S01]  /*b530*/  STSM.16.M88.4 [R8+-0x1100], R28 ;  /* 0xffef001c08007844 */ /* 0x0003e20000000200 */
[----:B------:R-:W-:Y:S01]  /*b540*/  @!PT LDS RZ, [RZ] ;  /* 0x00000000fffff984 */ /* 0x000fe20000000800 */
[----:B------:R-:W-:Y:S01]  /*b550*/  @!PT LDS RZ, [RZ] ;  /* 0x00000000fffff984 */ /* 0x000fe20000000800 */
[----:B------:R-:W-:Y:S01]  /*b560*/  @!PT LDS RZ, [RZ] ;  /* 0x00000000fffff984 */ /* 0x000fe20000000800 */
[----:B------:R-:W-:Y:S01]  /*b570*/  @!PT LDS RZ, [RZ] ;  /* 0x00000000fffff984 */ /* 0x000fe20000000800 */
[----:B------:R2:W-:Y:S06]  /*b580*/  MEMBAR.ALL.CTA ;  /* 0x0000000000007992 */ /* 0x0005ec0000008000 */
[----:B--2---:R-:W2:Y:S02]  /*b590*/  FENCE.VIEW.ASYNC.S ;  /* 0x00000000000073c6 */ /* 0x004ea40000000000 */
[----:B--2---:R-:W-:Y:S06]  /*b5a0*/  BAR.SYNC.DEFER_BLOCKING 0x1, 0x80 ;  /* 0x0042000000007b1d */ /* 0x004fec0000010000 */
[----:B------:R-:W-:Y:S05]  /*b5b0*/  @P0 BRA `(.L_x_66) ;  /* 0x0000000000300947 */ /* 0x000fea0003800000 */
[----:B------:R-:W-:Y:S01]  /*b5c0*/  S2UR UR12, SR_CTAID.Z ;  /* 0x00000000000c79c3 */ /* 0x000fe20000002700 */
[----:B------:R-:W-:Y:S01]  /*b5d0*/  R2UR UR8, R19 ;  /* 0x00000000130872ca */ /* 0x000fe200000e0000 */
[----:B------:R-:W-:Y:S01]  /*b5e0*/  ULDC.64 UR4, c[0x0][0x198] ;  /* 0x0000660000047ab9 */ /* 0x000fe20000000a00 */
[----:B------:R-:W-:Y:S02]  /*b5f0*/  USHF.L.U32 UR10, UR37, 0x6, URZ ;  /* 0x00000006250a7899 */ /* 0x000fe4000800063f */
[----:B------:R-:W-:Y:S01]  /*b600*/  UIADD3 UR4, UP0, UR4, 0x670, URZ ;  /* 0x0000067004047890 */ /* 0x000fe2000ff1e03f */
[----:B------:R-:W-:Y:S02]  /*b610*/  UMOV UR9, URZ ;  /* 0x0000003f00097c82 */ /* 0x000fe40008000000 */
[----:B------:R-:W2:Y:S01]  /*b620*/  S2UR UR11, SR_CTAID.Y ;  /* 0x00000000000b79c3 */ /* 0x000ea20000002600 */
[----:B------:R-:W-:-:S05]  /*b630*/  UIADD3.X UR5, URZ, UR5, URZ, UP0, !UPT ;  /* 0x000000053f057290 */ /* 0x000fca00087fe43f */
[----:B------:R-:W-:-:S09]  /*b640*/  UIADD3 UR8, UR8, -0x1100, URZ ;  /* 0xffffef0008087890 */ /* 0x000fd2000fffe03f */
[----:B--2---:R2:W-:Y:S01]  /*b650*/  UTMASTG.4D [UR8], [UR4] ;  /* 0x00000008040073b5 */ /* 0x0045e20008018000 */
[----:B------:R0:W-:Y:S01]  /*b660*/  UTMACMDFLUSH ;  /* 0x00000000000079b7 */ /* 0x0001e20000000000 */
[----:B--2---:R-:W-:-:S04]  /*b670*/  DEPBAR.LE SB0, 0x1 ;  /* 0x000080400000791a */ /* 0x004fc80000000000 */
.L_x_66:
[----:B------:R-:W-:Y:S05]  /*b680*/  BSYNC B0 ;  /* 0x0000000000007941 */ /* 0x000fea0003800000 */
.L_x_65:
[----:B------:R-:W-:Y:S01]  /*b690*/  BAR.SYNC.DEFER_BLOCKING 0x1, 0x80 ;  /* 0x0042000000007b1d */ /* 0x000fe20000010000 */
[----:B-1----:R-:W-:Y:S02]  /*b6a0*/  F2FP.BF16.F32.PACK_AB R8, R18, R21 ;  /* 0x000000151208723e */ /* 0x002fe400000010ff */
[----:B------:R-:W-:Y:S02]  /*b6b0*/  F2FP.BF16.F32.PACK_AB R9, R20, R23 ;  /* 0x000000171409723e */ /* 0x000fe400000010ff */
[----:B------:R-:W-:Y:S01]  /*b6c0*/  F2FP.BF16.F32.PACK_AB R10, R24, R25 ;  /* 0x00000019180a723e */ /* 0x000fe200000010ff */
[----:B------:R-:W-:Y:S01]  /*b6d0*/  BSSY B0, `(.L_x_67) ;  /* 0x0000017000007945 */ /* 0x000fe20003800000 */
[----:B------:R-:W-:Y:S01]  /*b6e0*/  F2FP.BF16.F32.PACK_AB R11, R26, R27 ;  /* 0x0000001b1a0b723e */ /* 0x000fe200000010ff */
[----:B------:R1:W-:Y:S01]  /*b6f0*/  STSM.16.M88.4 [R22+0x800], R4 ;  /* 0x0008000416007844 */ /* 0x0003e20000000200 */
        /* <DEDUP_REMOVED lines=13> */
[----:B------:R-:W-:Y:S02]  /*b7d0*/  UMOV UR9, 0x10 ;  /* 0x0000001000097882 */ /* 0x000fe40000000000 */
[----:B------:R-:W2:Y:S01]  /*b7e0*/  S2UR UR11, SR_CTAID.Y ;  /* 0x00000000000b79c3 */ /* 0x000ea20000002600 */
[----:B------:R-:W-:-:S05]  /*b7f0*/  UIADD3.X UR5, URZ, UR5, URZ, UP0, !UPT ;  /* 0x000000053f057290 */ /* 0x000fca00087fe43f */
[----:B------:R-:W-:-:S09]  /*b800*/  UIADD3 UR8, UR8, -0x900, URZ ;  /* 0xfffff70008087890 */ /* 0x000fd2000fffe03f */
[----:B--2---:R2:W-:Y:S01]  /*b810*/  UTMASTG.4D [UR8], [UR4] ;  /* 0x00000008040073b5 */ /* 0x0045e20008018000 */
[----:B------:R0:W-:Y:S01]  /*b820*/  UTMACMDFLUSH ;  /* 0x00000000000079b7 */ /* 0x0001e20000000000 */
[----:B--2---:R-:W-:-:S04]  /*b830*/  DEPBAR.LE SB0, 0x1 ;  /* 0x000080400000791a */ /* 0x004fc80000000000 */
.L_x_68:
[----:B------:R-:W-:Y:S05]  /*b840*/  BSYNC B0 ;  /* 0x0000000000007941 */ /* 0x000fea0003800000 */
.L_x_67:
[----:B------:R-:W-:Y:S06]  /*b850*/  BAR.SYNC.DEFER_BLOCKING 0x1, 0x80 ;  /* 0x0042000000007b1d */ /* 0x000fec0000010000 */
[----:B------:R-:W-:Y:S01]  /*b860*/  BSSY B0, `(.L_x_69) ;  /* 0x0000015000007945 */ /* 0x000fe20003800000 */
[----:B------:R2:W-:Y:S01]  /*b870*/  STSM.16.M88.4 [R22], R8 ;  /* 0x0000000816007844 */ /* 0x0005e20000000200 */
[----:B------:R-:W-:Y:S01]  /*b880*/  @!PT LDS RZ, [RZ] ;  /* 0x00000000fffff984 */ /* 0x000fe20000000800 */
[----:B------:R-:W-:Y:S01]  /*b890*/  @!PT LDS RZ, [RZ] ;  /* 0x00000000fffff984 */ /* 0x000fe20000000800 */
[----:B------:R-:W-:Y:S01]  /*b8a0*/  @!PT LDS RZ, [RZ] ;  /* 0x00000000fffff984 */ /* 0x000fe20000000800 */
[----:B------:R-:W-:Y:S01]  /*b8b0*/  @!PT LDS RZ, [RZ] ;  /* 0x00000000fffff984 */ /* 0x000fe20000000800 */
[----:B------:R3:W-:Y:S06]  /*b8c0*/  MEMBAR.ALL.CTA ;  /* 0x0000000000007992 */ /* 0x0007ec0000008000 */
[----:B---3--:R-:W3:Y:S02]  /*b8d0*/  FENCE.VIEW.ASYNC.S ;  /* 0x00000000000073c6 */ /* 0x008ee40000000000 */
[----:B---3--:R-:W-:Y:S06]  /*b8e0*/  BAR.SYNC.DEFER_BLOCKING 0x1, 0x80 ;  /* 0x0042000000007b1d */ /* 0x008fec0000010000 */
[----:B------:R-:W-:Y:S05]  /*b8f0*/  @P0 BRA `(.L_x_70) ;  /* 0x00000000002c0947 */ /* 0x000fea0003800000 */
[----:B------:R-:W-:Y:S01]  /*b900*/  S2UR UR12, SR_CTAID.Z ;  /* 0x00000000000c79c3 */ /* 0x000fe20000002700 */
[----:B------:R-:W-:Y:S01]  /*b910*/  R2UR UR8, R19 ;  /* 0x00000000130872ca */ /* 0x000fe200000e0000 */
[----:B------:R-:W-:Y:S01]  /*b920*/  ULDC.64 UR4, c[0x0][0x198] ;  /* 0x0000660000047ab9 */ /* 0x000fe20000000a00 */
[----:B------:R-:W-:Y:S02]  /*b930*/  USHF.L.U32 UR10, UR37, 0x6, URZ ;  /* 0x00000006250a7899 */ /* 0x000fe4000800063f */
[----:B------:R-:W-:Y:S01]  /*b940*/  UIADD3 UR4, UP0, UR4, 0x670, URZ ;  /* 0x0000067004047890 */ /* 0x000fe2000ff1e03f */
[----:B------:R-:W-:Y:S02]  /*b950*/  UMOV UR9, 0x20 ;  /* 0x0000002000097882 */ /* 0x000fe40000000000 */
[----:B------:R-:W3:Y:S01]  /*b960*/  S2UR UR11, SR_CTAID.Y ;  /* 0x00000000000b79c3 */ /* 0x000ee20000002600 */
[----:B------:R-:W-:-:S05]  /*b970*/  UIADD3.X UR5, URZ, UR5, URZ, UP0, !UPT ;  /* 0x000000053f057290 */ /* 0x000fca00087fe43f */
[----:B------:R-:W-:-:S09]  /*b980*/  UIADD3 UR8, UR8, -0x1100, URZ ;  /* 0xffffef0008087890 */ /* 0x000fd2000fffe03f */
[----:B---3--:R3:W-:Y:S02]  /*b990*/  UTMASTG.4D [UR8], [UR4] ;  /* 0x00000008040073b5 */ /* 0x0087e40008018000 */
[----:B---3--:R0:W-:Y:S02]  /*b9a0*/  UTMACMDFLUSH ;  /* 0x00000000000079b7 */ /* 0x0081e40000000000 */
.L_x_70:
[----:B------:R-:W-:Y:S05]  /*b9b0*/  BSYNC B0 ;  /* 0x0000000000007941 */ /* 0x000fea0003800000 */
.L_x_69:
[----:B------:R-:W-:Y:S01]  /*b9c0*/  UIADD3 UR36, UR36, -0x1, URZ ;  /* 0xffffffff24247890 */ /* 0x000fe2000fffe03f */
[----:B------:R-:W-:-:S04]  /*b9d0*/  DEPBAR.LE SB0, 0x0 ;  /* 0x000080000000791a */ /* 0x000fc80000000000 */
[----:B------:R-:W-:-:S04]  /*b9e0*/  USHF.L.U32 UR4, UR36, 0x3, URZ ;  /* 0x0000000324047899 */ /* 0x000fc8000800063f */
[----:B------:R-:W-:-:S04]  /*b9f0*/  ULOP3.LUT UR4, UR4, 0x8, URZ, 0xe2, !UPT ;  /* 0x0000000804047892 */ /* 0x000fc8000f8ee23f */
[----:B------:R-:W-:-:S06]  /*ba00*/  ULOP3.LUT UR4, UR4, 0x18, URZ, 0x3c, !UPT ;  /* 0x0000001804047892 */ /* 0x000fcc000f8e3c3f */
[----:B------:R-:W-:-:S04]  /*ba10*/  MOV R0, UR4 ;  /* 0x0000000400007c02 */ /* 0x000fc80008000f00 */
[----:B------:R-:W-:Y:S01]  /*ba20*/  SYNCS.ARRIVE.TRANS64.A1T0 RZ, [R0+UR38+0x12090], RZ ;  /* 0x012090ff00ff79a7 */ /* 0x000fe20008100026 */
[----:B------:R-:W-:Y:S05]  /*ba30*/  EXIT ;  /* 0x000000000000794d */ /* 0x000fea0003800000 */
.L_x_6:
[----:B------:R-:W-:-:S08]  /*ba40*/  UISETP.NE.AND UP0, UPT, UR4, 0x1, UPT ;  /* 0x000000010400788c */ /* 0x000fd0000bf05270 */
[----:B------:R-:W1:-:S00]  /*ba50*/  USETMAXREG.DEALLOC.CTAPOOL 0x18 ;  /* 0x00000018000079c8 */ /* 0x000e4000080e0500 */
[----:B------:R-:W-:-:S13]  /*ba60*/  PLOP3.LUT P0, PT, PT, PT, UP0, 0x80, 0x0 ;  /* 0x000000000000781c */ /* 0x000fda0003f0f008 */
[----:B------:R-:W-:Y:S05]  /*ba70*/  @P0 EXIT ;  /* 0x000000000000094d */ /* 0x000fea0003800000 */
[----:B------:R-:W2:Y:S01]  /*ba80*/  S2UR UR11, SR_CTAID.X ;  /* 0x00000000000b79c3 */ /* 0x000ea20000002500 */
[----:B------:R-:W-:Y:S01]  /*ba90*/  ULDC UR4, c[0x0][0x28c] ;  /* 0x0000a30000047ab9 */ /* 0x000fe20000000800 */
[----:B------:R-:W-:Y:S01]  /*baa0*/  ELECT P3, URZ, PT ;  /* 0x00000000003f782f */ /* 0x000fe20003860000 */
[----:B------:R-:W-:Y:S01]  /*bab0*/  BSSY B0, `(.L_x_71) ;  /* 0x000003c000007945 */ /* 0x000fe20003800000 */
[----:B------:R-:W-:Y:S01]  /*bac0*/  UIADD3 UR6, UR4, 0x7f, URZ ;  /* 0x0000007f04067890 */ /* 0x000fe2000fffe03f */
[----:B-1----:R-:W-:Y:S01]  /*bad0*/  CS2R R2, SRZ ;  /* 0x0000000000027805 */ /* 0x002fe2000001ff00 */
[----:B------:R-:W-:Y:S02]  /*bae0*/  IMAD.MOV.U32 R7, RZ, RZ, RZ ;  /* 0x000000ffff077224 */ /* 0x000fe400078e00ff */
[----:B------:R-:W-:Y:S01]  /*baf0*/  USHF.R.S32.HI UR7, URZ, 0x1f, UR6 ;  /* 0x0000001f3f077899 */ /* 0x000fe20008011406 */
[----:B------:R-:W1:Y:S03]  /*bb00*/  S2UR UR36, SR_CTAID.Y ;  /* 0x00000000002479c3 */ /* 0x000e660000002600 */
[----:B------:R-:W-:-:S04]  /*bb10*/  ULEA.HI UR7, UR7, UR6, URZ, 0x7 ;  /* 0x0000000607077291 */ /* 0x000fc8000f8f383f */
[----:B------:R-:W-:Y:S01]  /*bb20*/  USHF.R.S32.HI UR7, URZ, 0x7, UR7 ;  /* 0x000000073f077899 */ /* 0x000fe20008011407 */
[----:B------:R-:W3:Y:S01]  /*bb30*/  S2UR UR37, SR_CTAID.Z ;  /* 0x00000000002579c3 */ /* 0x000ee20000002700 */
[----:B--2---:R-:W-:-:S04]  /*bb40*/  USHF.L.U32 UR11, UR11, 0x7, URZ ;  /* 0x000000070b0b7899 */ /* 0x004fc8000800063f */
[----:B------:R-:W-:-:S04]  /*bb50*/  UIADD3 UR4, UR11, 0xff, URZ ;  /* 0x000000ff0b047890 */ /* 0x000fc8000fffe03f */
[----:B------:R-:W-:-:S04]  /*bb60*/  USHF.R.U32.HI UR4, URZ, 0x7, UR4 ;  /* 0x000000073f047899 */ /* 0x000fc80008011604 */
[----:B------:R-:W-:-:S04]  /*bb70*/  UISETP.LT.AND UP0, UPT, UR4, UR7, UPT ;  /* 0x000000070400728c */ /* 0x000fc8000bf01270 */
[----:B------:R-:W-:Y:S01]  /*bb80*/  USEL UR4, UR4, UR7, UP0 ;  /* 0x0000000704047287 */ /* 0x000fe20008000000 */
[----:B-1-3--:R-:W-:Y:S11]  /*bb90*/  @!P3 BRA `(.L_x_72) ;  /* 0x0000000000b4b947 */ /* 0x00aff60003800000 */
[----:B------:R-:W1:Y:S01]  /*bba0*/  S2R R4, SR_CgaCtaId ;  /* 0x0000000000047919 */ /* 0x000e620000008800 */
[----:B------:R-:W-:Y:S02]  /*bbb0*/  MOV R3, 0x400 ;  /* 0x0000040000037802 */ /* 0x000fe40000000f00 */
[----:B------:R-:W-:Y:S02]  /*bbc0*/  MOV R5, 0x1 ;  /* 0x0000000100057802 */ /* 0x000fe40000000f00 */
[----:B-1----:R-:W-:Y:S02]  /*bbd0*/  LEA R4, R4, R3, 0x18 ;  /* 0x0000000304047211 */ /* 0x002fe400078ec0ff */
[----:B------:R-:W-:-:S04]  /*bbe0*/  SHF.L.U32 R3, R5, 0x1f, RZ ;  /* 0x0000001f05037819 */ /* 0x000fc800000006ff */
[----:B------:R-:W1:Y:S02]  /*bbf0*/  SYNCS.PHASECHK.TRANS64.TRYWAIT P0, [R4+URZ+0x12060], R3 ;  /* 0x01206003040075a7 */ /* 0x000e64000800017f */
[----:B-1----:R-:W-:Y:S05]  /*bc00*/  @!P0 BRA `(.L_x_73) ;  /* 0x0000001400cc8947 */ /* 0x002fea0003800000 */
.L_x_110:
[----:B------:R-:W-:Y:S01]  /*bc10*/  ULOP3.LUT UR6, UR5, 0x2, URZ, 0xfc, !UPT ;  /* 0x0000000205067892 */ /* 0x000fe2000f8efc3f */
[----:B-1----:R-:W-:-:S03]  /*bc20*/  @P2 IMAD.MOV.U32 R3, RZ, RZ, 0x1800 ;  /* 0x00001800ff032424 */ /* 0x002fc600078e00ff */
[----:B------:R-:W-:Y:S01]  /*bc30*/  UPRMT UR6, UR6, 0x9910, URZ ;  /* 0x0000991006067896 */ /* 0x000fe2000800003f */
[----:B------:R1:W-:Y:S03]  /*bc40*/  @P2 SYNCS.ARRIVE.TRANS64 RZ, [R4+URZ+0x12050], R3 ;  /* 0x0120500304ff29a7 */ /* 0x0003e6000800003f */
[----:B------:R-:W-:-:S06]  /*bc50*/  UISETP.NE.AND UP0, UPT, UR6, 0x2, UPT ;  /* 0x000000020600788c */ /* 0x000fcc000bf05270 */
[----:B------:R-:W-:-:S13]  /*bc60*/  PLOP3.LUT P0, PT, PT, PT, UP0, 0x80, 0x0 ;  /* 0x000000000000781c */ /* 0x000fda0003f0f008 */
[----:B-1----:R-:W-:Y:S05]  /*bc70*/  @P0 BRA `(.L_x_74) ;  /* 0x0000000000040947 */ /* 0x002fea0003800000 */
[----:B------:R-:W-:Y:S01]  /*bc80*/  BPT.TRAP 0x1 ;  /* 0x000000040000795c */ /* 0x000fe20000300000 */
.L_x_74:
[----:B------:R-:W-:-:S04]  /*bc90*/  LOP3.LUT P0, RZ, R0, 0x1f, RZ, 0xc0, !PT ;  /* 0x0000001f00ff7812 */ /* 0x000fc8000780c0ff */
[----:B------:R-:W-:-:S13]  /*bca0*/  PLOP3.LUT P0, PT, P0, P2, PT, 0x2a, 0x0 ;  /* 0x000000000000781c */ /* 0x000fda0000704572 */
[----:B------:R-:W-:Y:S05]  /*bcb0*/  @P0 BRA `(.L_x_75) ;  /* 0x0000000000040947 */ /* 0x000fea0003800000 */
[----:B------:R-:W-:Y:S01]  /*bcc0*/  BPT.TRAP 0x1 ;  /* 0x000000040000795c */ /* 0x000fe20000300000 */
.L_x_75:
[----:B------:R-:W-:Y:S01]  /*bcd0*/  R2UR UR8, R4 ;  /* 0x00000000040872ca */ /* 0x000fe200000e0000 */
[----:B------:R-:W-:Y:S01]  /*bce0*/  ULDC.64 UR6, c[0x0][0x198] ;  /* 0x0000660000067ab9 */ /* 0x000fe20000000a00 */
[----:B------:R-:W-:Y:S01]  /*bcf0*/  UMOV UR14, 0x0 ;  /* 0x00000000000e7882 */ /* 0x000fe20000000000 */
[----:B------:R-:W-:Y:S01]  /*bd00*/  UIADD3 UR6, UP0, UR6, 0xf0, URZ ;  /* 0x000000f006067890 */ /* 0x000fe2000ff1e03f */
[----:B------:R-:W-:Y:S01]  /*bd10*/  MOV R3, 0x1 ;  /* 0x0000000100037802 */ /* 0x000fe20000000f00 */
[----:B------:R-:W-:Y:S01]  /*bd20*/  UMOV UR15, 0x10000000 ;  /* 0x10000000000f7882 */ /* 0x000fe20000000000 */
[----:B------:R-:W-:Y:S01]  /*bd30*/  UMOV UR10, URZ ;  /* 0x0000003f000a7c82 */ /* 0x000fe20008000000 */
[----:B------:R-:W-:Y:S01]  /*bd40*/  UIADD3.X UR7, URZ, UR7, URZ, UP0, !UPT ;  /* 0x000000073f077290 */ /* 0x000fe200087fe43f */
[----:B------:R-:W-:Y:S01]  /*bd50*/  IMAD.MOV.U32 R7, RZ, RZ, 0x40 ;  /* 0x00000040ff077424 */ /* 0x000fe200078e00ff */
[----:B------:R-:W-:Y:S01]  /*bd60*/  UMOV UR12, UR36 ;  /* 0x00000024000c7c82 */ /* 0x000fe20008000000 */
[----:B------:R-:W-:Y:S01]  /*bd70*/  UMOV UR13, UR37 ;  /* 0x00000025000d7c82 */ /* 0x000fe20008000000 */
[----:B------:R-:W-:Y:S01]  /*bd80*/  UMOV UR18, 0x10 ;  /* 0x0000001000127882 */ /* 0x000fe20000000000 */
[----:B------:R-:W-:Y:S01]  /*bd90*/  UMOV UR19, UR11 ;  /* 0x0000000b00137c82 */ /* 0x000fe20008000000 */
[----:B------:R-:W-:-:S02]  /*bda0*/  UIADD3 UR9, UR8, 0x12050, URZ ;  /* 0x0001205008097890 */ /* 0x000fc4000fffe03f */
[----:B------:R-:W-:Y:S02]  /*bdb0*/  UIADD3 UR16, UR8, 0x800, URZ ;  /* 0x0000080008107890 */ /* 0x000fe4000fffe03f */
[----:B------:R-:W-:Y:S01]  /*bdc0*/  UIADD3 UR32, UR8, 0x1000, URZ ;  /* 0x0000100008207890 */ /* 0x000fe2000fffe03f */
[----:B------:R-:W-:Y:S01]  /*bdd0*/  UMOV UR20, UR36 ;  /* 0x0000002400147c82 */ /* 0x000fe20008000000 */
[----:B------:R-:W-:Y:S01]  /*bde0*/  UMOV UR21, UR37 ;  /* 0x0000002500157c82 */ /* 0x000fe20008000000 */
[----:B------:R-:W-:Y:S01]  /*bdf0*/  UMOV UR17, UR9 ;  /* 0x0000000900117c82 */ /* 0x000fe20008000000 */
[----:B------:R-:W-:Y:S01]  /*be00*/  UMOV UR34, 0x20 ;  /* 0x0000002000227882 */ /* 0x000fe20000000000 */
[----:B------:R-:W-:Y:S01]  /*be10*/  UMOV UR35, UR11 ;  /* 0x0000000b00237c82 */ /* 0x000fe20008000000 */
[----:B------:R-:W-:Y:S01]  /*be20*/  UMOV UR33, UR9 ;  /* 0x0000000900217c82 */ /* 0x000fe20008000000 */
[----:B------:R1:W-:Y:S01]  /*be30*/  UTMALDG.4D [UR8], [UR6], desc[UR14] ;  /* 0x00000e08060075b4 */ /* 0x0003e20008019000 */
[----:B------:R1:W-:Y:S01]  /*be40*/  UTMALDG.4D [UR16], [UR6], desc[UR14] ;  /* 0x00000e10060075b4 */ /* 0x0003e20008019000 */
[----:B------:R1:W-:Y:S02]  /*be50*/  UTMALDG.4D [UR32], [UR6], desc[UR14] ;  /* 0x00000e20060075b4 */ /* 0x0003e40008019000 */
[----:B-1----:R-:W-:Y:S01]  /*be60*/  NOP ;  /* 0x0000000000007918 */ /* 0x002fe20000000000 */
.L_x_72:
[----:B------:R-:W-:Y:S05]  /*be70*/  BSYNC B0 ;  /* 0x0000000000007941 */ /* 0x000fea0003800000 */
.L_x_71:
[----:B------:R-:W-:Y:S01]  /*be80*/  ISETP.LT.AND P4, PT, RZ, UR4, P3 ;  /* 0x00000004ff007c0c */ /* 0x000fe20009f81270 */
[----:B------:R-:W-:-:S12]  /*be90*/  BSSY B0, `(.L_x_76) ;  /* 0x0000030000007945 */ /* 0x000fd80003800000 */
[----:B------:R-:W-:Y:S05]  /*bea0*/  @!P4 BRA `(.L_x_77) ;  /* 0x0000000000b8c947 */ /* 0x000fea0003800000 */
[----:B------:R-:W1:Y:S01]  /*beb0*/  S2R R5, SR_CgaCtaId ;  /* 0x0000000000057919 */ /* 0x000e620000008800 */
[----:B------:R-:W-:-:S04]  /*bec0*/  MOV R2, 0x400 ;  /* 0x0000040000027802 */ /* 0x000fc80000000f00 */
[----:B-1----:R-:W-:Y:S02]  /*bed0*/  LEA R5, R5, R2, 0x18 ;  /* 0x0000000205057211 */ /* 0x002fe400078ec0ff */
[----:B------:R-:W-:-:S04]  /*bee0*/  MOV R2, 0x1 ;  /* 0x0000000100027802 */ /* 0x000fc80000000f00 */
[----:B------:R-:W-:-:S04]  /*bef0*/  SHF.L.U32 R2, R2, 0x1f, RZ ;  /* 0x0000001f02027819 */ /* 0x000fc800000006ff */
[----:B------:R-:W1:Y:S02]  /*bf00*/  SYNCS.PHASECHK.TRANS64.TRYWAIT P0, [R5+URZ+0x12028], R2 ;  /* 0x01202802050075a7 */ /* 0x000e64000800017f */
[----:B-1----:R-:W-:Y:S05]  /*bf10*/  @!P0 BRA `(.L_x_78) ;  /* 0x00000014001c8947 */ /* 0x002fea0003800000 */
.L_x_111:
        /* <DEDUP_REMOVED lines=8> */
.L_x_79:
[----:B------:R-:W-:-:S04]  /*bfa0*/  LOP3.LUT P0, RZ, R0, 0x1f, RZ, 0xc0, !PT ;  /* 0x0000001f00ff7812 */ /* 0x000fc8000780c0ff */
[----:B------:R-:W-:-:S13]  /*bfb0*/  PLOP3.LUT P0, PT, P0, P2, PT, 0x2a, 0x0 ;  /* 0x000000000000781c */ /* 0x000fda0000704572 */
[----:B------:R-:W-:Y:S05]  /*bfc0*/  @P0 BRA `(.L_x_80) ;  /* 0x0000000000040947 */ /* 0x000fea0003800000 */
[----:B------:R-:W-:Y:S01]  /*bfd0*/  BPT.TRAP 0x1 ;  /* 0x000000040000795c */ /* 0x000fe20000300000 */
.L_x_80:
[----:B------:R-:W-:Y:S01]  /*bfe0*/  R2UR UR16, R5 ;  /* 0x00000000051072ca */ /* 0x000fe200000e0000 */
[----:B------:R-:W-:Y:S01]  /*bff0*/  ULDC.64 UR6, c[0x0][0x198] ;  /* 0x0000660000067ab9 */ /* 0x000fe20000000a00 */
[----:B------:R-:W-:Y:S01]  /*c000*/  UMOV UR35, URZ ;  /* 0x0000003f00237c82 */ /* 0x000fe20008000000 */
[----:B------:R-:W-:Y:S01]  /*c010*/  UIADD3 UR6, UP0, UR6, 0x1f0, URZ ;  /* 0x000001f006067890 */ /* 0x000fe2000ff1e03f */
[----:B------:R-:W-:Y:S01]  /*c020*/  MOV R2, 0x1 ;  /* 0x0000000100027802 */ /* 0x000fe20000000f00 */
[----:B------:R-:W-:Y:S01]  /*c030*/  UMOV UR8, 0x0 ;  /* 0x0000000000087882 */ /* 0x000fe20000000000 */
[----:B------:R-:W-:Y:S01]  /*c040*/  UMOV UR9, 0x10000000 ;  /* 0x1000000000097882 */ /* 0x000fe20000000000 */
[----:B------:R-:W-:Y:S01]  /*c050*/  UIADD3.X UR7, URZ, UR7, URZ, UP0, !UPT ;  /* 0x000000073f077290 */ /* 0x000fe200087fe43f */
[----:B------:R-:W-:Y:S01]  /*c060*/  UMOV UR34, URZ ;  /* 0x0000003f00227c82 */ /* 0x000fe20008000000 */
[----:B------:R-:W-:Y:S01]  /*c070*/  UMOV UR26, 0x10 ;  /* 0x00000010001a7882 */ /* 0x000fe20000000000 */
[----:B------:R-:W-:Y:S01]  /*c080*/  UMOV UR28, UR36 ;  /* 0x00000024001c7c82 */ /* 0x000fe20008000000 */
[----:B------:R-:W-:-:S02]  /*c090*/  UMOV UR29, UR37 ;  /* 0x00000025001d7c82 */ /* 0x000fc40008000000 */
[----:B------:R-:W-:Y:S02]  /*c0a0*/  UIADD3 UR32, UR16, 0x3000, URZ ;  /* 0x0000300010207890 */ /* 0x000fe4000fffe03f */
[----:B------:R-:W-:Y:S02]  /*c0b0*/  UIADD3 UR33, UR16, 0x12000, URZ ;  /* 0x0001200010217890 */ /* 0x000fe4000fffe03f */
[----:B------:R-:W-:Y:S02]  /*c0c0*/  UIADD3 UR24, UR16, 0x4000, URZ ;  /* 0x0000400010187890 */ /* 0x000fe4000fffe03f */
[----:B------:R-:W-:Y:S01]  /*c0d0*/  UIADD3 UR16, UR16, 0x5000, URZ ;  /* 0x0000500010107890 */ /* 0x000fe2000fffe03f */
[----:B------:R-:W-:Y:S02]  /*c0e0*/  UMOV UR27, UR35 ;  /* 0x00000023001b7c82 */ /* 0x000fe40008000000 */
[----:B------:R-:W-:Y:S01]  /*c0f0*/  UMOV UR25, UR33 ;  /* 0x0000002100197c82 */ /* 0x000fe20008000000 */
[----:B------:R-:W-:Y:S01]  /*c100*/  UMOV UR18, 0x20 ;  /* 0x0000002000127882 */ /* 0x000fe20000000000 */
[----:B------:R-:W-:Y:S01]  /*c110*/  UMOV UR20, UR36 ;  /* 0x0000002400147c82 */ /* 0x000fe20008000000 */
[----:B------:R-:W-:Y:S01]  /*c120*/  UMOV UR21, UR37 ;  /* 0x0000002500157c82 */ /* 0x000fe20008000000 */
[----:B------:R-:W-:Y:S01]  /*c130*/  UMOV UR19, UR35 ;  /* 0x0000002300137c82 */ /* 0x000fe20008000000 */
[----:B------:R1:W-:Y:S01]  /*c140*/  UTMALDG.4D [UR32], [UR6], desc[UR8] ;  /* 0x00000820060075b4 */ /* 0x0003e20008019000 */
[----:B------:R-:W-:Y:S01]  /*c150*/  UMOV UR17, UR33 ;  /* 0x0000002100117c82 */ /* 0x000fe20008000000 */
[----:B------:R1:W-:Y:S01]  /*c160*/  UTMALDG.4D [UR24], [UR6], desc[UR8] ;  /* 0x00000818060075b4 */ /* 0x0003e20008019000 */
[----:B------:R1:W-:Y:S02]  /*c170*/  UTMALDG.4D [UR16], [UR6], desc[UR8] ;  /* 0x00000810060075b4 */ /* 0x0003e40008019000 */
[----:B-1----:R-:W-:Y:S01]  /*c180*/  NOP ;  /* 0x0000000000007918 */ /* 0x002fe20000000000 */
.L_x_77:
[----:B------:R-:W-:Y:S05]  /*c190*/  BSYNC B0 ;  /* 0x0000000000007941 */ /* 0x000fea0003800000 */
.L_x_76:
[----:B------:R-:W-:Y:S04]  /*c1a0*/  BSSY B0, `(.L_x_81) ;  /* 0x0000033000007945 */ /* 0x000fe80003800000 */
[----:B------:R-:W-:Y:S05]  /*c1b0*/  @!P3 BRA `(.L_x_82) ;  /* 0x0000000000c4b947 */ /* 0x000fea0003800000 */
[----:B------:R-:W1:Y:S01]  /*c1c0*/  S2R R5, SR_CgaCtaId ;  /* 0x0000000000057919 */ /* 0x000e620000008800 */
[----:B------:R-:W-:-:S04]  /*c1d0*/  MOV R4, 0x400 ;  /* 0x0000040000047802 */ /* 0x000fc80000000f00 */
[----:B-1----:R-:W-:Y:S01]  /*c1e0*/  LEA R6, R5, R4, 0x18 ;  /* 0x0000000405067211 */ /* 0x002fe200078ec0ff */
[----:B------:R-:W-:-:S03]  /*c1f0*/  IMAD.MOV.U32 R5, RZ, RZ, 0x1 ;  /* 0x00000001ff057424 */ /* 0x000fc600078e00ff */
[----:B------:R-:W-:Y:S02]  /*c200*/  LEA R4, R3, R6, 0x3 ;  /* 0x0000000603047211 */ /* 0x000fe400078e18ff */
[----:B------:R-:W-:-:S04]  /*c210*/  SHF.L.U32 R5, R5, 0x1f, RZ ;  /* 0x0000001f05057819 */ /* 0x000fc800000006ff */
[----:B------:R-:W1:Y:S02]  /*c220*/  SYNCS.PHASECHK.TRANS64.TRYWAIT P0, [R4+URZ+0x12060], R5 ;  /* 0x01206005040075a7 */ /* 0x000e64000800017f */
[----:B-1----:R-:W-:Y:S05]  /*c230*/  @!P0 BRA `(.L_x_83) ;  /* 0x0000001000688947 */ /* 0x002fea0003800000 */
.L_x_112:
        /* <DEDUP_REMOVED lines=8> */
.L_x_84:
[----:B------:R-:W-:-:S04]  /*c2c0*/  LOP3.LUT P0, RZ, R0, 0x1f, RZ, 0xc0, !PT ;  /* 0x0000001f00ff7812 */ /* 0x000fc8000780c0ff */
[----:B------:R-:W-:-:S13]  /*c2d0*/  PLOP3.LUT P0, PT, P0, P2, PT, 0x2a, 0x0 ;  /* 0x000000000000781c */ /* 0x000fda0000704572 */
[----:B------:R-:W-:Y:S05]  /*c2e0*/  @P0 BRA `(.L_x_85) ;  /* 0x0000000000040947 */ /* 0x000fea0003800000 */
[----:B------:R-:W-:Y:S01]  /*c2f0*/  BPT.TRAP 0x1 ;  /* 0x000000040000795c */ /* 0x000fe20000300000 */
.L_x_85:
[----:B------:R-:W-:Y:S01]  /*c300*/  R2UR UR24, R3 ;  /* 0x00000000031872ca */ /* 0x000fe200000e0000 */
[----:B------:R-:W-:Y:S01]  /*c310*/  ULDC.64 UR12, c[0x0][0x198] ;  /* 0x00006600000c7ab9 */ /* 0x000fe20000000a00 */
[----:B------:R-:W-:Y:S01]  /*c320*/  R2UR UR7, R6 ;  /* 0x00000000060772ca */ /* 0x000fe200000e0000 */
[----:B------:R-:W-:Y:S01]  /*c330*/  UIADD3 UR6, UP0, UR12, 0xf0, URZ ;  /* 0x000000f00c067890 */ /* 0x000fe2000ff1e03f */
[----:B------:R-:W-:Y:S01]  /*c340*/  R2UR UR27, R7 ;  /* 0x00000000071b72ca */ /* 0x000fe200000e0000 */
[----:B------:R-:W-:Y:S01]  /*c350*/  UMOV UR8, 0x0 ;  /* 0x0000000000087882 */ /* 0x000fe20000000000 */
[----:B------:R-:W-:Y:S01]  /*c360*/  R2UR UR25, R4 ;  /* 0x00000000041972ca */ /* 0x000fe200000e0000 */
[----:B------:R-:W-:Y:S01]  /*c370*/  UMOV UR9, 0x10000000 ;  /* 0x1000000000097882 */ /* 0x000fe20000000000 */
[----:B------:R-:W-:Y:S01]  /*c380*/  UMOV UR26, URZ ;  /* 0x0000003f001a7c82 */ /* 0x000fe20008000000 */
[----:B------:R-:W-:Y:S01]  /*c390*/  UMOV UR28, UR36 ;  /* 0x00000024001c7c82 */ /* 0x000fe20008000000 */
[----:B------:R-:W-:Y:S01]  /*c3a0*/  UMOV UR29, UR37 ;  /* 0x00000025001d7c82 */ /* 0x000fe20008000000 */
[----:B------:R-:W-:Y:S01]  /*c3b0*/  UMOV UR18, 0x10 ;  /* 0x0000001000127882 */ /* 0x000fe20000000000 */
[----:B------:R-:W-:Y:S01]  /*c3c0*/  UMOV UR20, UR36 ;  /* 0x0000002400147c82 */ /* 0x000fe20008000000 */
[----:B------:R-:W-:Y:S01]  /*c3d0*/  UMOV UR21, UR37 ;  /* 0x0000002500157c82 */ /* 0x000fe20008000000 */
[----:B------:R-:W-:Y:S01]  /*c3e0*/  UMOV UR34, 0x20 ;  /* 0x0000002000227882 */ /* 0x000fe20000000000 */
[----:B------:R-:W-:-:S02]  /*c3f0*/  UIMAD UR24, UR24, 0x1800, UR7 ;  /* 0x00001800181878a4 */ /* 0x000fc4000f8e0207 */
[----:B------:R-:W-:Y:S02]  /*c400*/  UIADD3 UR27, UR11, UR27, URZ ;  /* 0x0000001b0b1b7290 */ /* 0x000fe4000fffe03f */
[----:B------:R-:W-:Y:S02]  /*c410*/  UIADD3 UR25, UR25, 0x12050, URZ ;  /* 0x0001205019197890 */ /* 0x000fe4000fffe03f */
[----:B------:R-:W-:Y:S02]  /*c420*/  UIADD3.X UR7, URZ, UR13, URZ, UP0, !UPT ;  /* 0x0000000d3f077290 */ /* 0x000fe400087fe43f */
[----:B------:R-:W-:Y:S02]  /*c430*/  UIADD3 UR16, UR24, 0x800, URZ ;  /* 0x0000080018107890 */ /* 0x000fe4000fffe03f */
[----:B------:R-:W-:Y:S01]  /*c440*/  UIADD3 UR32, UR24, 0x1000, URZ ;  /* 0x0000100018207890 */ /* 0x000fe2000fffe03f */
[----:B------:R-:W-:Y:S01]  /*c450*/  UMOV UR17, UR25 ;  /* 0x0000001900117c82 */ /* 0x000fe20008000000 */
[----:B------:R-:W-:Y:S01]  /*c460*/  UMOV UR19, UR27 ;  /* 0x0000001b00137c82 */ /* 0x000fe20008000000 */
[----:B------:R-:W-:-:S02]  /*c470*/  UMOV UR33, UR25 ;  /* 0x0000001900217c82 */ /* 0x000fc40008000000 */
[----:B------:R1:W-:Y:S01]  /*c480*/  UTMALDG.4D [UR24], [UR6], desc[UR8] ;  /* 0x00000818060075b4 */ /* 0x0003e20008019000 */
[----:B------:R-:W-:Y:S01]  /*c490*/  UMOV UR35, UR27 ;  /* 0x0000001b00237c82 */ /* 0x000fe20008000000 */
[----:B------:R1:W-:Y:S02]  /*c4a0*/  UTMALDG.4D [UR16], [UR6], desc[UR8] ;  /* 0x00000810060075b4 */ /* 0x0003e40008019000 */
[----:B------:R1:W-:Y:S02]  /*c4b0*/  UTMALDG.4D [UR32], [UR6], desc[UR8] ;  /* 0x00000820060075b4 */ /* 0x0003e40008019000 */
[----:B-1----:R-:W-:Y:S01]  /*c4c0*/  NOP ;  /* 0x0000000000007918 */ /* 0x002fe20000000000 */
.L_x_82:
[----:B------:R-:W-:Y:S05]  /*c4d0*/  BSYNC B0 ;  /* 0x0000000000007941 */ /* 0x000fea0003800000 */
.L_x_81:
[----:B------:R-:W-:Y:S01]  /*c4e0*/  BSSY B0, `(.L_x_86) ;  /* 0x0000035000007945 */ /* 0x000fe20003800000 */
[----:B------:R-:W-:-:S03]  /*c4f0*/  MOV R8, RZ ;  /* 0x000000ff00087202 */ /* 0x000fc60000000f00 */
        /* <DEDUP_REMOVED lines=9> */
.L_x_113:
        /* <DEDUP_REMOVED lines=8> */
.L_x_89:
[----:B------:R-:W-:-:S04]  /*c610*/  LOP3.LUT P0, RZ, R0, 0x1f, RZ, 0xc0, !PT ;  /* 0x0000001f00ff7812 */ /* 0x000fc8000780c0ff */
[----:B------:R-:W-:-:S13]  /*c620*/  PLOP3.LUT P0, PT, P0, P2, PT, 0x2a, 0x0 ;  /* 0x000000000000781c */ /* 0x000fda0000704572 */
[----:B------:R-:W-:Y:S05]  /*c630*/  @P0 BRA `(.L_x_90) ;  /* 0x0000000000040947 */ /* 0x000fea0003800000 */
[----:B------:R-:W-:Y:S01]  /*c640*/  BPT.TRAP 0x1 ;  /* 0x000000040000795c */ /* 0x000fe20000300000 */
.L_x_90:
[C---:B------:R-:W-:Y:S01]  /*c650*/  IMAD R5, R2.reuse, 0x3000, R5 ;  /* 0x0000300002057824 */ /* 0x040fe200078e0205 */
[----:B------:R-:W-:Y:S01]  /*c660*/  R2UR UR25, R3 ;  /* 0x00000000031972ca */ /* 0x000fe200000e0000 */
[----:B------:R-:W-:Y:S01]  /*c670*/  ULDC.64 UR6, c[0x0][0x198] ;  /* 0x0000660000067ab9 */ /* 0x000fe20000000a00 */
[----:B------:R-:W-:Y:S01]  /*c680*/  UMOV UR27, URZ ;  /* 0x0000003f001b7c82 */ /* 0x000fe20008000000 */
[----:B------:R-:W-:Y:S01]  /*c690*/  UIADD3 UR6, UP0, UR6, 0x2f0, URZ ;  /* 0x000002f006067890 */ /* 0x000fe2000ff1e03f */
[----:B------:R-:W-:Y:S01]  /*c6a0*/  R2UR UR32, R5 ;  /* 0x00000000052072ca */ /* 0x000fe200000e0000 */
[----:B------:R-:W-:Y:S01]  /*c6b0*/  UMOV UR8, 0x0 ;  /* 0x0000000000087882 */ /* 0x000fe20000000000 */
[----:B------:R-:W-:Y:S01]  /*c6c0*/  UMOV UR9, 0x10000000 ;  /* 0x1000000000097882 */ /* 0x000fe20000000000 */
[----:B------:R-:W-:Y:S01]  /*c6d0*/  UIADD3.X UR7, URZ, UR7, URZ, UP0, !UPT ;  /* 0x000000073f077290 */ /* 0x000fe200087fe43f */
[----:B------:R-:W-:Y:S01]  /*c6e0*/  MOV R8, 0x1 ;  /* 0x0000000100087802 */ /* 0x000fe20000000f00 */
[----:B------:R-:W-:Y:S01]  /*c6f0*/  UMOV UR26, URZ ;  /* 0x0000003f001a7c82 */ /* 0x000fe20008000000 */
[----:B------:R-:W-:Y:S01]  /*c700*/  UMOV UR28, UR36 ;  /* 0x00000024001c7c82 */ /* 0x000fe20008000000 */
[----:B------:R-:W-:Y:S01]  /*c710*/  UMOV UR29, UR37 ;  /* 0x00000025001d7c82 */ /* 0x000fe20008000000 */
[----:B------:R-:W-:Y:S01]  /*c720*/  UMOV UR18, 0x10 ;  /* 0x0000001000127882 */ /* 0x000fe20000000000 */
[----:B------:R-:W-:Y:S01]  /*c730*/  UIADD3 UR25, UR25, 0x12000, URZ ;  /* 0x0001200019197890 */ /* 0x000fe2000fffe03f */
[----:B------:R-:W-:Y:S01]  /*c740*/  VIADD R2, R2, 0x1 ;  /* 0x0000000102027836 */ /* 0x000fe20000000000 */
[----:B------:R-:W-:Y:S01]  /*c750*/  UMOV UR20, UR36 ;  /* 0x0000002400147c82 */ /* 0x000fe20008000000 */
[----:B------:R-:W-:Y:S01]  /*c760*/  UMOV UR21, UR37 ;  /* 0x0000002500157c82 */ /* 0x000fe20008000000 */
[----:B------:R-:W-:-:S02]  /*c770*/  UIADD3 UR24, UR32, 0x3000, URZ ;  /* 0x0000300020187890 */ /* 0x000fc4000fffe03f */
[----:B------:R-:W-:Y:S02]  /*c780*/  UIADD3 UR16, UR32, 0x4000, URZ ;  /* 0x0000400020107890 */ /* 0x000fe4000fffe03f */
[----:B------:R-:W-:Y:S01]  /*c790*/  UIADD3 UR32, UR32, 0x5000, URZ ;  /* 0x0000500020207890 */ /* 0x000fe2000fffe03f */
[----:B------:R-:W-:Y:S01]  /*c7a0*/  UMOV UR19, UR27 ;  /* 0x0000001b00137c82 */ /* 0x000fe20008000000 */
[----:B------:R-:W-:Y:S01]  /*c7b0*/  UMOV UR17, UR25 ;  /* 0x0000001900117c82 */ /* 0x000fe20008000000 */
[----:B------:R-:W-:Y:S01]  /*c7c0*/  UMOV UR34, 0x20 ;  /* 0x0000002000227882 */ /* 0x000fe20000000000 */
[----:B------:R-:W-:Y:S01]  /*c7d0*/  UMOV UR35, UR27 ;  /* 0x0000001b00237c82 */ /* 0x000fe20008000000 */
[----:B------:R1:W-:Y:S01]  /*c7e0*/  UTMALDG.4D [UR24], [UR6], desc[UR8] ;  /* 0x00000818060075b4 */ /* 0x0003e20008019000 */
[----:B------:R-:W-:Y:S01]  /*c7f0*/  UMOV UR33, UR25 ;  /* 0x0000001900217c82 */ /* 0x000fe20008000000 */
[----:B------:R1:W-:Y:S02]  /*c800*/  UTMALDG.4D [UR16], [UR6], desc[UR8] ;  /* 0x00000810060075b4 */ /* 0x0003e40008019000 */
[----:B------:R1:W-:Y:S02]  /*c810*/  UTMALDG.4D [UR32], [UR6], desc[UR8] ;  /* 0x00000820060075b4 */ /* 0x0003e40008019000 */
[----:B-1----:R-:W-:Y:S01]  /*c820*/  NOP ;  /* 0x0000000000007918 */ /* 0x002fe20000000000 */
.L_x_87:
[----:B------:R-:W-:Y:S05]  /*c830*/  BSYNC B0 ;  /* 0x0000000000007941 */ /* 0x000fea0003800000 */
.L_x_86:
[----:B------:R-:W-:-:S04]  /*c840*/  MOV R3, UR4 ;  /* 0x0000000400037c02 */ /* 0x000fc80008000f00 */
[----:B------:R-:W-:-:S13]  /*c850*/  ISETP.GE.AND P0, PT, R3, 0x2, PT ;  /* 0x000000020300780c */ /* 0x000fda0003f06270 */
[----:B------:R-:W-:Y:S05]  /*c860*/  @!P0 EXIT ;  /* 0x000000000000894d */ /* 0x000fea0003800000 */
[----:B------:R-:W-:Y:S01]  /*c870*/  USHF.L.U32 UR6, UR4, 0x1, URZ ;  /* 0x0000000104067899 */ /* 0x000fe2000800063f */
[----:B------:R-:W-:Y:S01]  /*c880*/  IMAD.U32 R3, RZ, RZ, UR5 ;  /* 0x00000005ff037e24 */ /* 0x000fe2000f8e00ff */
[----:B------:R-:W-:Y:S01]  /*c890*/  LOP3.LUT P0, RZ, R0, 0x1f, RZ, 0xc0, !PT ;  /* 0x0000001f00ff7812 */ /* 0x000fe2000780c0ff */
[----:B------:R-:W-:Y:S01]  /*c8a0*/  BSSY B0, `(.L_x_91) ;  /* 0x0000072000007945 */ /* 0x000fe20003800000 */
[----:B------:R-:W-:Y:S02]  /*c8b0*/  MOV R0, 0x1 ;  /* 0x0000000100007802 */ /* 0x000fe40000000f00 */
[----:B------:R-:W-:Y:S01]  /*c8c0*/  PLOP3.LUT P0, PT, P0, P2, PT, 0x2a, 0x0 ;  /* 0x000000000000781c */ /* 0x000fe20000704572 */
[----:B------:R-:W-:Y:S01]  /*c8d0*/  IMAD.U32 R9, RZ, RZ, UR6 ;  /* 0x00000006ff097e24 */ /* 0x000fe2000f8e00ff */
[----:B------:R-:W-:-:S11]  /*c8e0*/  LOP3.LUT R3, R3, 0x2, RZ, 0xfc, !PT ;  /* 0x0000000203037812 */ /* 0x000fd600078efcff */
.L_x_102:
[----:B------:R-:W-:Y:S04]  /*c8f0*/  BSSY B1, `(.L_x_92) ;  /* 0x0000033000017945 */ /* 0x000fe80003800000 */
[----:B------:R-:W-:Y:S05]  /*c900*/  @!P3 BRA `(.L_x_93) ;  /* 0x0000000000c4b947 */ /* 0x000fea0003800000 */
[----:B------:R-:W1:Y:S01]  /*c910*/  S2R R5, SR_CgaCtaId ;  /* 0x0000000000057919 */ /* 0x000e620000008800 */
[----:B------:R-:W-:-:S04]  /*c920*/  MOV R4, 0x400 ;  /* 0x0000040000047802 */ /* 0x000fc80000000f00 */
[----:B-1----:R-:W-:Y:S02]  /*c930*/  LEA R5, R5, R4, 0x18 ;  /* 0x0000000405057211 */ /* 0x002fe400078ec0ff */
[----:B------:R-:W-:Y:S02]  /*c940*/  SHF.L.U32 R4, R0, 0x1f, RZ ;  /* 0x0000001f00047819 */ /* 0x000fe400000006ff */
[----:B------:R-:W-:-:S04]  /*c950*/  LEA R7, R2, R5, 0x3 ;  /* 0x0000000502077211 */ /* 0x000fc800078e18ff */
[----:B------:R-:W1:Y:S02]  /*c960*/  SYNCS.PHASECHK.TRANS64.TRYWAIT P4, [R7+URZ+0x12028], R4 ;  /* 0x01202804070075a7 */ /* 0x000e64000808017f */
[----:B-1----:R-:W-:Y:S05]  /*c970*/  @!P4 BRA `(.L_x_94) ;  /* 0x0000000800c0c947 */ /* 0x002fea0003800000 */
.L_x_114:
[----:B-1----:R-:W-:-:S04]  /*c980*/  @P2 IMAD.MOV.U32 R4, RZ, RZ, 0x3000 ;  /* 0x00003000ff042424 */ /* 0x002fc800078e00ff */
[----:B------:R1:W-:Y:S02]  /*c990*/  @P2 SYNCS.ARRIVE.TRANS64 RZ, [R7+URZ+0x12000], R4 ;  /* 0x0120000407ff29a7 */ /* 0x0003e4000800003f */
[----:B-1----:R-:W-:-:S04]  /*c9a0*/  PRMT R4, R3, 0x9910, RZ ;  /* 0x0000991003047816 */ /* 0x002fc800000000ff */
[----:B------:R-:W-:-:S13]  /*c9b0*/  ISETP.NE.AND P4, PT, R4, 0x2, PT ;  /* 0x000000020400780c */ /* 0x000fda0003f85270 */
[----:B------:R-:W-:Y:S05]  /*c9c0*/  @P4 BRA `(.L_x_95) ;  /* 0x0000000000044947 */ /* 0x000fea0003800000 */
[----:B------:R-:W-:Y:S01]  /*c9d0*/  BPT.TRAP 0x1 ;  /* 0x000000040000795c */ /* 0x000fe20000300000 */
.L_x_95:
[----:B------:R-:W-:Y:S05]  /*c9e0*/  @P0 BRA `(.L_x_96) ;  /* 0x0000000000040947 */ /* 0x000fea0003800000 */
[----:B------:R-:W-:Y:S01]  /*c9f0*/  BPT.TRAP 0x1 ;  /* 0x000000040000795c */ /* 0x000fe20000300000 */
.L_x_96:
[----:B------:R-:W-:Y:S01]  /*ca00*/  IMAD R5, R2, 0x3000, R5 ;  /* 0x0000300002057824 */ /* 0x000fe200078e0205 */
[----:B------:R-:W-:Y:S01]  /*ca10*/  R2UR UR33, R7 ;  /* 0x00000000072172ca */ /* 0x000fe200000e0000 */
[----:B------:R-:W-:Y:S01]  /*ca20*/  ULDC.64 UR6, c[0x0][0x198] ;  /* 0x0000660000067ab9 */ /* 0x000fe20000000a00 */
[----:B------:R-:W-:Y:S01]  /*ca30*/  R2UR UR35, R8 ;  /* 0x00000000082372ca */ /* 0x000fe200000e0000 */
[----:B------:R-:W-:Y:S01]  /*ca40*/  UIADD3 UR6, UP0, UR6, 0x1f0, URZ ;  /* 0x000001f006067890 */ /* 0x000fe2000ff1e03f */
[----:B------:R-:W-:Y:S01]  /*ca50*/  R2UR UR16, R5 ;  /* 0x00000000051072ca */ /* 0x000fe200000e0000 */
[----:B------:R-:W-:Y:S01]  /*ca60*/  UMOV UR8, 0x0 ;  /* 0x0000000000087882 */ /* 0x000fe20000000000 */
[----:B------:R-:W-:Y:S01]  /*ca70*/  UMOV UR9, 0x10000000 ;  /* 0x1000000000097882 */ /* 0x000fe20000000000 */
[----:B------:R-:W-:Y:S01]  /*ca80*/  UIADD3.X UR7, URZ, UR7, URZ, UP0, !UPT ;  /* 0x000000073f077290 */ /* 0x000fe200087fe43f */
[----:B------:R-:W-:Y:S01]  /*ca90*/  IADD3 R2, R2, 0x1, RZ ;  /* 0x0000000102027810 */ /* 0x000fe20007ffe0ff */
[----:B------:R-:W-:Y:S01]  /*caa0*/  UMOV UR34, URZ ;  /* 0x0000003f00227c82 */ /* 0x000fe20008000000 */
[----:B------:R-:W-:Y:S01]  /*cab0*/  UMOV UR26, 0x10 ;  /* 0x00000010001a7882 */ /* 0x000fe20000000000 */
[----:B------:R-:W-:Y:S01]  /*cac0*/  UMOV UR28, UR36 ;  /* 0x00000024001c7c82 */ /* 0x000fe20008000000 */
[----:B------:R-:W-:Y:S01]  /*cad0*/  UMOV UR29, UR37 ;  /* 0x00000025001d7c82 */ /* 0x000fe20008000000 */
[----:B------:R-:W-:Y:S01]  /*cae0*/  UIADD3 UR33, UR33, 0x12000, URZ ;  /* 0x0001200021217890 */ /* 0x000fe2000fffe03f */
[----:B------:R-:W-:Y:S01]  /*caf0*/  ISETP.NE.AND P4, PT, R2, 0x5, PT ;  /* 0x000000050200780c */ /* 0x000fe20003f85270 */
[----:B------:R-:W-:-:S02]  /*cb00*/  USHF.L.U32 UR35, UR35, 0x7, URZ ;  /* 0x0000000723237899 */ /* 0x000fc4000800063f */
[----:B------:R-:W-:Y:S01]  /*cb10*/  UIADD3 UR32, UR16, 0x3000, URZ ;  /* 0x0000300010207890 */ /* 0x000fe2000fffe03f */
[----:B------:R-:W-:Y:S01]  /*cb20*/  SEL R5, RZ, 0x1, P4 ;  /* 0x00000001ff057807 */ /* 0x000fe20002000000 */
[----:B------:R-:W-:Y:S01]  /*cb30*/  UIADD3 UR24, UR16, 0x4000, URZ ;  /* 0x0000400010187890 */ /* 0x000fe2000fffe03f */
[----:B------:R-:W-:Y:S01]  /*cb40*/  SEL R2, R2, RZ, P4 ;  /* 0x000000ff02027207 */ /* 0x000fe20002000000 */
[----:B------:R-:W-:Y:S01]  /*cb50*/  UIADD3 UR16, UR16, 0x5000, URZ ;  /* 0x0000500010107890 */ /* 0x000fe2000fffe03f */
[----:B------:R-:W-:Y:S01]  /*cb60*/  LOP3.LUT R0, R0, R5, RZ, 0x3c, !PT ;  /* 0x0000000500007212 */ /* 0x000fe200078e3cff */
[----:B------:R-:W-:Y:S01]  /*cb70*/  UMOV UR25, UR33 ;  /* 0x0000002100197c82 */ /* 0x000fe20008000000 */
[----:B------:R-:W-:Y:S01]  /*cb80*/  UMOV UR27, UR35 ;  /* 0x00000023001b7c82 */ /* 0x000fe20008000000 */
[----:B------:R-:W-:Y:S01]  /*cb90*/  UMOV UR18, 0x20 ;  /* 0x0000002000127882 */ /* 0x000fe20000000000 */
[----:B------:R-:W-:Y:S01]  /*cba0*/  UMOV UR20, UR36 ;  /* 0x0000002400147c82 */ /* 0x000fe20008000000 */
[----:B------:R-:W-:Y:S01]  /*cbb0*/  UMOV UR21, UR37 ;  /* 0x0000002500157c82 */ /* 0x000fe20008000000 */
[----:B------:R-:W-:Y:S01]  /*cbc0*/  UMOV UR17, UR33 ;  /* 0x0000002100117c82 */ /* 0x000fe20008000000 */
[----:B------:R-:W-:Y:S01]  /*cbd0*/  UMOV UR19, UR35 ;  /* 0x0000002300137c82 */ /* 0x000fe20008000000 */
[----:B------:R1:W-:Y:S01]  /*cbe0*/  UTMALDG.4D [UR32], [UR6], desc[UR8] ;  /* 0x00000820060075b4 */ /* 0x0003e20008019000 */
[----:B------:R1:W-:Y:S01]  /*cbf0*/  UTMALDG.4D [UR24], [UR6], desc[UR8] ;  /* 0x00000818060075b4 */ /* 0x0003e20008019000 */
[----:B------:R1:W-:Y:S02]  /*cc00*/  UTMALDG.4D [UR16], [UR6], desc[UR8] ;  /* 0x00000810060075b4 */ /* 0x0003e40008019000 */
[----:B-1----:R-:W-:Y:S01]  /*cc10*/  NOP ;  /* 0x0000000000007918 */ /* 0x002fe20000000000 */
.L_x_93:
[----:B------:R-:W-:Y:S05]  /*cc20*/  BSYNC B1 ;  /* 0x0000000000017941 */ /* 0x000fea0003800000 */
.L_x_92:
[----:B------:R-:W-:Y:S01]  /*cc30*/  ISETP.LT.OR P4, PT, R9, 0x4, !P3 ;  /* 0x000000040900780c */ /* 0x000fe20005f81670 */
[----:B------:R-:W-:-:S12]  /*cc40*/  BSSY B1, `(.L_x_97) ;  /* 0x0000034000017945 */ /* 0x000fd80003800000 */
[----:B------:R-:W-:Y:S05]  /*cc50*/  @P4 BRA `(.L_x_98) ;  /* 0x0000000000c84947 */ /* 0x000fea0003800000 */
[----:B------:R-:W1:Y:S01]  /*cc60*/  S2R R5, SR_CgaCtaId ;  /* 0x0000000000057919 */ /* 0x000e620000008800 */
[----:B------:R-:W-:Y:S02]  /*cc70*/  MOV R4, 0x400 ;  /* 0x0000040000047802 */ /* 0x000fe40000000f00 */
[----:B------:R-:W-:Y:S02]  /*cc80*/  SHF.L.U32 R7, R0, 0x1f, RZ ;  /* 0x0000001f00077819 */ /* 0x000fe400000006ff */
[----:B-1----:R-:W-:-:S05]  /*cc90*/  LEA R5, R5, R4, 0x18 ;  /* 0x0000000405057211 */ /* 0x002fca00078ec0ff */
[----:B------:R-:W-:-:S04]  /*cca0*/  IMAD R4, R2, 0x8, R5 ;  /* 0x0000000802047824 */ /* 0x000fc800078e0205 */
[----:B------:R-:W1:Y:S02]  /*ccb0*/  SYNCS.PHASECHK.TRANS64.TRYWAIT P4, [R4+URZ+0x12028], R7 ;  /* 0x01202807040075a7 */ /* 0x000e64000808017f */
[----:B-1----:R-:W-:Y:S05]  /*ccc0*/  @!P4 BRA `(.L_x_99) ;  /* 0x000000080000c947 */ /* 0x002fea0003800000 */
.L_x_115:
[----:B------:R-:W-:Y:S02]  /*ccd0*/  PRMT R6, R3, 0x9910, RZ ;  /* 0x0000991003067816 */ /* 0x000fe400000000ff */
[----:B-1----:R-:W-:Y:S02]  /*cce0*/  @P1 MOV R7, 0x3000 ;  /* 0x0000300000071802 */ /* 0x002fe40000000f00 */
[----:B------:R-:W-:Y:S02]  /*ccf0*/  ISETP.NE.AND P4, PT, R6, 0x2, PT ;  /* 0x000000020600780c */ /* 0x000fe40003f85270 */
[----:B------:R1:W-:Y:S11]  /*cd00*/  @P1 SYNCS.ARRIVE.TRANS64 RZ, [R4+URZ+0x12000], R7 ;  /* 0x0120000704ff19a7 */ /* 0x0003f6000800003f */
[----:B-1----:R-:W-:Y:S05]  /*cd10*/  @P4 BRA `(.L_x_100) ;  /* 0x0000000000044947 */ /* 0x002fea0003800000 */
[----:B------:R-:W-:Y:S01]  /*cd20*/  BPT.TRAP 0x1 ;  /* 0x000000040000795c */ /* 0x000fe20000300000 */
.L_x_100:
[----:B------:R-:W-:Y:S05]  /*cd30*/  @P0 BRA `(.L_x_101) ;  /* 0x0000000000040947 */ /* 0x000fea0003800000 */
[----:B------:R-:W-:Y:S01]  /*cd40*/  BPT.TRAP 0x1 ;  /* 0x000000040000795c */ /* 0x000fe20000300000 */
.L_x_101:
        /* <DEDUP_REMOVED lines=9> */
[----:B------:R-:W-:Y:S01]  /*cde0*/  VIADD R2, R2, 0x1 ;  /* 0x0000000102027836 */ /* 0x000fe20000000000 */
[----:B------:R-:W-:Y:S01]  /*cdf0*/  UMOV UR34, URZ ;  /* 0x0000003f00227c82 */ /* 0x000fe20008000000 */
[----:B------:R-:W-:Y:S01]  /*ce00*/  UMOV UR26, 0x10 ;  /* 0x00000010001a7882 */ /* 0x000fe20000000000 */
[----:B------:R-:W-:Y:S01]  /*ce10*/  UMOV UR28, UR36 ;  /* 0x00000024001c7c82 */ /* 0x000fe20008000000 */
[----:B------:R-:W-:Y:S01]  /*ce20*/  UMOV UR29, UR37 ;  /* 0x00000025001d7c82 */ /* 0x000fe20008000000 */
[----:B------:R-:W-:Y:S01]  /*ce30*/  UIADD3 UR33, UR33, 0x12000, URZ ;  /* 0x0001200021217890 */ /* 0x000fe2000fffe03f */
[----:B------:R-:W-:Y:S01]  /*ce40*/  ISETP.NE.AND P4, PT, R2, 0x5, PT ;  /* 0x000000050200780c */ /* 0x000fe20003f85270 */
[----:B------:R-:W-:Y:S01]  /*ce50*/  USHF.L.U32 UR35, UR35, 0x7, URZ ;  /* 0x0000000723237899 */ /* 0x000fe2000800063f */
[----:B------:R-:W-:Y:S01]  /*ce60*/  IADD3 R8, R8, 0x1, RZ ;  /* 0x0000000108087810 */ /* 0x000fe20007ffe0ff */
        /* <DEDUP_REMOVED lines=17> */
.L_x_98:
[----:B------:R-:W-:Y:S05]  /*cf80*/  BSYNC B1 ;  /* 0x0000000000017941 */ /* 0x000fea0003800000 */
.L_x_97:
[C---:B------:R-:W-:Y:S01]  /*cf90*/  ISETP.GT.AND P4, PT, R9.reuse, 0x4, PT ;  /* 0x000000040900780c */ /* 0x040fe20003f84270 */
[----:B------:R-:W-:-:S12]  /*cfa0*/  VIADD R9, R9, 0xfffffffe ;  /* 0xfffffffe09097836 */ /* 0x000fd80000000000 */
[----:B------:R-:W-:Y:S05]  /*cfb0*/  @P4 BRA `(.L_x_102) ;  /* 0xfffffff8004c4947 */ /* 0x000fea000383ffff */
[----:B------:R-:W-:Y:S05]  /*cfc0*/  BSYNC B0 ;  /* 0x0000000000007941 */ /* 0x000fea0003800000 */
.L_x_91:
[----:B------:R-:W-:Y:S05]  /*cfd0*/  EXIT ;  /* 0x000000000000794d */ /* 0x000fea0003800000 */
.L_x_15:
[----:B-1----:R-:W-:-:S04]  /*cfe0*/  MOV R3, UR8 ;  /* 0x0000000800037c02 */ /* 0x002fc80008000f00 */
[----:B------:R1:W2:Y:S03]  /*cff0*/  SYNCS.PHASECHK.TRANS64.TRYWAIT P1, [R3+URZ+0x12050], R6 ;  /* 0x01205006030075a7 */ /* 0x0002a6000802017f */
[----:B--2---:R-:W-:Y:S05]  /*d000*/  @!P1 NANOSLEEP.SYNCS 0x989680 ;  /* 0x009896800000995d */ /* 0x004fea0003900000 */
[----:B------:R-:W2:Y:S02]  /*d010*/  @!P1 SYNCS.PHASECHK.TRANS64 P1, [R3+URZ+0x12050], R6 ;  /* 0x01205006030095a7 */ /* 0x000ea4000802007f */
[----:B--2---:R-:W-:Y:S05]  /*d020*/  @!P1 BRA `(.L_x_15) ;  /* 0xfffffffc00ec9947 */ /* 0x004fea000383ffff */
[----:B------:R-:W-:Y:S05]  /*d030*/  BRA `(.L_x_103) ;  /* 0xffffff3c00ac7947 */ /* 0x000fea000383ffff */
.L_x_17:
[----:B--2---:R-:W-:-:S04]  /*d040*/  IMAD.U32 R2, RZ, RZ, UR38 ;  /* 0x00000026ff027e24 */ /* 0x004fc8000f8e00ff */
[----:B------:R2:W3:Y:S03]  /*d050*/  SYNCS.PHASECHK.TRANS64.TRYWAIT P1, [R2+URZ+0x12000], R9 ;  /* 0x01200009020075a7 */ /* 0x0004e6000802017f */
[----:B---3--:R-:W-:Y:S05]  /*d060*/  @!P1 NANOSLEEP.SYNCS 0x989680 ;  /* 0x009896800000995d */ /* 0x008fea0003900000 */
[----:B------:R-:W3:Y:S02]  /*d070*/  @!P1 SYNCS.PHASECHK.TRANS64 P1, [R2+URZ+0x12000], R9 ;  /* 0x01200009020095a7 */ /* 0x000ee4000802007f */
[----:B---3--:R-:W-:Y:S05]  /*d080*/  @!P1 BRA `(.L_x_17) ;  /* 0xfffffffc00ec9947 */ /* 0x008fea000383ffff */
[----:B------:R-:W-:Y:S05]  /*d090*/  BRA `(.L_x_104) ;  /* 0xffffff3c00b87947 */ /* 0x000fea000383ffff */
.L_x_18:
[----:B-1----:R-:W-:-:S04]  /*d0a0*/  MOV R3, UR20 ;  /* 0x0000001400037c02 */ /* 0x002fc80008000f00 */
[----:B------:R1:W2:Y:S03]  /*d0b0*/  SYNCS.PHASECHK.TRANS64.TRYWAIT P1, [R3+URZ+-0x8], R2 ;  /* 0xfffff802030075a7 */ /* 0x0002a6000802017f */
[----:B--2---:R-:W-:Y:S05]  /*d0c0*/  @!P1 NANOSLEEP.SYNCS 0x989680 ;  /* 0x009896800000995d */ /* 0x004fea0003900000 */
[----:B------:R-:W2:Y:S02]  /*d0d0*/  @!P1 SYNCS.PHASECHK.TRANS64 P1, [R3+URZ+-0x8], R2 ;  /* 0xfffff802030095a7 */ /* 0x000ea4000802007f */
[----:B--2---:R-:W-:Y:S05]  /*d0e0*/  @!P1 BRA `(.L_x_18) ;  /* 0xfffffffc00ec9947 */ /* 0x004fea000383ffff */
[----:B------:R-:W-:Y:S05]  /*d0f0*/  BRA `(.L_x_105) ;  /* 0xffffff3c00b47947 */ /* 0x000fea000383ffff */
.L_x_20:
[----:B-1----:R-:W-:-:S04]  /*d100*/  IMAD.U32 R10, RZ, RZ, UR38 ;  /* 0x00000026ff0a7e24 */ /* 0x002fc8000f8e00ff */
[----:B------:R1:W2:Y:S03]  /*d110*/  SYNCS.PHASECHK.TRANS64.TRYWAIT P1, [R10+URZ+0x12008], R9 ;  /* 0x012008090a0075a7 */ /* 0x0002a6000802017f */
[----:B--2---:R-:W-:Y:S05]  /*d120*/  @!P1 NANOSLEEP.SYNCS 0x989680 ;  /* 0x009896800000995d */ /* 0x004fea0003900000 */
[----:B------:R-:W2:Y:S02]  /*d130*/  @!P1 SYNCS.PHASECHK.TRANS64 P1, [R10+URZ+0x12008], R9 ;  /* 0x012008090a0095a7 */ /* 0x000ea4000802007f */
[----:B--2---:R-:W-:Y:S05]  /*d140*/  @!P1 BRA `(.L_x_20) ;  /* 0xfffffffc00ec9947 */ /* 0x004fea000383ffff */
[----:B------:R-:W-:Y:S05]  /*d150*/  BRA `(.L_x_106) ;  /* 0xffffff6400f87947 */ /* 0x000fea000383ffff */
.L_x_25:
[----:B-1----:R-:W-:-:S04]  /*d160*/  MOV R6, UR10 ;  /* 0x0000000a00067c02 */ /* 0x002fc80008000f00 */
[----:B------:R1:W2:Y:S03]  /*d170*/  SYNCS.PHASECHK.TRANS64.TRYWAIT P2, [R6+URZ+0x12000], R5 ;  /* 0x01200005060075a7 */ /* 0x0002a6000804017f */
[----:B--2---:R-:W-:Y:S05]  /*d180*/  @!P2 NANOSLEEP.SYNCS 0x989680 ;  /* 0x009896800000a95d */ /* 0x004fea0003900000 */
[----:B------:R-:W2:Y:S02]  /*d190*/  @!P2 SYNCS.PHASECHK.TRANS64 P2, [R6+URZ+0x12000], R5 ;  /* 0x012000050600a5a7 */ /* 0x000ea4000804007f */
[----:B--2---:R-:W-:Y:S05]  /*d1a0*/  @!P2 BRA `(.L_x_25) ;  /* 0xfffffffc00eca947 */ /* 0x004fea000383ffff */
[----:B------:R-:W-:Y:S05]  /*d1b0*/  BRA `(.L_x_107) ;  /* 0xffffff7000347947 */ /* 0x000fea000383ffff */
.L_x_29:
[----:B-1----:R-:W-:-:S04]  /*d1c0*/  IMAD.U32 R10, RZ, RZ, UR10 ;  /* 0x0000000aff0a7e24 */ /* 0x002fc8000f8e00ff */
[----:B------:R1:W2:Y:S03]  /*d1d0*/  SYNCS.PHASECHK.TRANS64.TRYWAIT P2, [R10+URZ+0x12000], R13 ;  /* 0x0120000d0a0075a7 */ /* 0x0002a6000804017f */
[----:B--2---:R-:W-:Y:S05]  /*d1e0*/  @!P2 NANOSLEEP.SYNCS 0x989680 ;  /* 0x009896800000a95d */ /* 0x004fea0003900000 */
[----:B------:R-:W2:Y:S02]  /*d1f0*/  @!P2 SYNCS.PHASECHK.TRANS64 P2, [R10+URZ+0x12000], R13 ;  /* 0x0120000d0a00a5a7 */ /* 0x000ea4000804007f */
[----:B--2---:R-:W-:Y:S05]  /*d200*/  @!P2 BRA `(.L_x_29) ;  /* 0xfffffffc00eca947 */ /* 0x004fea000383ffff */
[----:B------:R-:W-:Y:S05]  /*d210*/  BRA `(.L_x_28) ;  /* 0xffffff9000d87947 */ /* 0x000fea000383ffff */
.L_x_37:
[----:B-1----:R-:W-:-:S04]  /*d220*/  MOV R6, UR10 ;  /* 0x0000000a00067c02 */ /* 0x002fc80008000f00 */
[----:B------:R1:W2:Y:S03]  /*d230*/  SYNCS.PHASECHK.TRANS64.TRYWAIT P2, [R6+URZ+0x12000], R5 ;  /* 0x01200005060075a7 */ /* 0x0002a6000804017f */
[----:B--2---:R-:W-:Y:S05]  /*d240*/  @!P2 NANOSLEEP.SYNCS 0x989680 ;  /* 0x009896800000a95d */ /* 0x004fea0003900000 */
[----:B------:R-:W2:Y:S02]  /*d250*/  @!P2 SYNCS.PHASECHK.TRANS64 P2, [R6+URZ+0x12000], R5 ;  /* 0x012000050600a5a7 */ /* 0x000ea4000804007f */
[----:B--2---:R-:W-:Y:S05]  /*d260*/  @!P2 BRA `(.L_x_37) ;  /* 0xfffffffc00eca947 */ /* 0x004fea000383ffff */
[----:B------:R-:W-:Y:S05]  /*d270*/  BRA `(.L_x_108) ;  /* 0xffffff9c00547947 */ /* 0x000fea000383ffff */
.L_x_41:
[----:B-1----:R-:W-:-:S04]  /*d280*/  IMAD.U32 R11, RZ, RZ, UR10 ;  /* 0x0000000aff0b7e24 */ /* 0x002fc8000f8e00ff */
[----:B------:R1:W2:Y:S03]  /*d290*/  SYNCS.PHASECHK.TRANS64.TRYWAIT P2, [R11+URZ+0x12000], R10 ;  /* 0x0120000a0b0075a7 */ /* 0x0002a6000804017f */
[----:B--2---:R-:W-:Y:S05]  /*d2a0*/  @!P2 NANOSLEEP.SYNCS 0x989680 ;  /* 0x009896800000a95d */ /* 0x004fea0003900000 */
[----:B------:R-:W2:Y:S02]  /*d2b0*/  @!P2 SYNCS.PHASECHK.TRANS64 P2, [R11+URZ+0x12000], R10 ;  /* 0x0120000a0b00a5a7 */ /* 0x000ea4000804007f */
[----:B--2---:R-:W-:Y:S05]  /*d2c0*/  @!P2 BRA `(.L_x_41) ;  /* 0xfffffffc00eca947 */ /* 0x004fea000383ffff */
[----:B------:R-:W-:Y:S05]  /*d2d0*/  BRA `(.L_x_40) ;  /* 0xffffffc800747947 */ /* 0x000fea000383ffff */
.L_x_57:
[----:B-1----:R-:W-:-:S04]  /*d2e0*/  MOV R3, UR20 ;  /* 0x0000001400037c02 */ /* 0x002fc80008000f00 */
[----:B------:R1:W2:Y:S03]  /*d2f0*/  SYNCS.PHASECHK.TRANS64.TRYWAIT P0, [R3+URZ+0x8], R0 ;  /* 0x00000800030075a7 */ /* 0x0002a6000800017f */
[----:B--2---:R-:W-:Y:S05]  /*d300*/  @!P0 NANOSLEEP.SYNCS 0x989680 ;  /* 0x009896800000895d */ /* 0x004fea0003900000 */
[----:B------:R-:W2:Y:S02]  /*d310*/  @!P0 SYNCS.PHASECHK.TRANS64 P0, [R3+URZ+0x8], R0 ;  /* 0x00000800030085a7 */ /* 0x000ea4000800007f */
[----:B--2---:R-:W-:Y:S05]  /*d320*/  @!P0 BRA `(.L_x_57) ;  /* 0xfffffffc00ec8947 */ /* 0x004fea000383ffff */
[----:B------:R-:W-:Y:S05]  /*d330*/  BRA `(.L_x_109) ;  /* 0xffffffd800287947 */ /* 0x000fea000383ffff */
.L_x_73:
[----:B-1----:R1:W2:Y:S02]  /*d340*/  SYNCS.PHASECHK.TRANS64.TRYWAIT P0, [R4+URZ+0x12060], R3 ;  /* 0x01206003040075a7 */ /* 0x0022a4000800017f */
[----:B--2---:R-:W-:Y:S05]  /*d350*/  @!P0 NANOSLEEP.SYNCS 0x989680 ;  /* 0x009896800000895d */ /* 0x004fea0003900000 */
[----:B------:R-:W2:Y:S02]  /*d360*/  @!P0 SYNCS.PHASECHK.TRANS64 P0, [R4+URZ+0x12060], R3 ;  /* 0x01206003040085a7 */ /* 0x000ea4000800007f */
[----:B--2---:R-:W-:Y:S05]  /*d370*/  @!P0 BRA `(.L_x_73) ;  /* 0xfffffffc00f08947 */ /* 0x004fea000383ffff */
[----:B------:R-:W-:Y:S05]  /*d380*/  BRA `(.L_x_110) ;  /* 0xffffffe800207947 */ /* 0x000fea000383ffff */
.L_x_78:
[----:B-1----:R1:W2:Y:S02]  /*d390*/  SYNCS.PHASECHK.TRANS64.TRYWAIT P0, [R5+URZ+0x12028], R2 ;  /* 0x01202802050075a7 */ /* 0x0022a4000800017f */
[----:B--2---:R-:W-:Y:S05]  /*d3a0*/  @!P0 NANOSLEEP.SYNCS 0x989680 ;  /* 0x009896800000895d */ /* 0x004fea0003900000 */
[----:B------:R-:W2:Y:S02]  /*d3b0*/  @!P0 SYNCS.PHASECHK.TRANS64 P0, [R5+URZ+0x12028], R2 ;  /* 0x01202802050085a7 */ /* 0x000ea4000800007f */
[----:B--2---:R-:W-:Y:S05]  /*d3c0*/  @!P0 BRA `(.L_x_78) ;  /* 0xfffffffc00f08947 */ /* 0x004fea000383ffff */
[----:B------:R-:W-:Y:S05]  /*d3d0*/  BRA `(.L_x_111) ;  /* 0xffffffe800d07947 */ /* 0x000fea000383ffff */
.L_x_83:
[----:B-1----:R1:W2:Y:S02]  /*d3e0*/  SYNCS.PHASECHK.TRANS64.TRYWAIT P0, [R4+URZ+0x12060], R5 ;  /* 0x01206005040075a7 */ /* 0x0022a4000800017f */
[----:B--2---:R-:W-:Y:S05]  /*d3f0*/  @!P0 NANOSLEEP.SYNCS 0x989680 ;  /* 0x009896800000895d */ /* 0x004fea0003900000 */
[----:B------:R-:W2:Y:S02]  /*d400*/  @!P0 SYNCS.PHASECHK.TRANS64 P0, [R4+URZ+0x12060], R5 ;  /* 0x01206005040085a7 */ /* 0x000ea4000800007f */
[----:B--2---:R-:W-:Y:S05]  /*d410*/  @!P0 BRA `(.L_x_83) ;  /* 0xfffffffc00f08947 */ /* 0x004fea000383ffff */
[----:B------:R-:W-:Y:S05]  /*d420*/  BRA `(.L_x_112) ;  /* 0xffffffec00847947 */ /* 0x000fea000383ffff */
.L_x_88:
[----:B-1----:R1:W2:Y:S02]  /*d430*/  SYNCS.PHASECHK.TRANS64.TRYWAIT P0, [R3+URZ+0x12028], R4 ;  /* 0x01202804030075a7 */ /* 0x0022a4000800017f */
[----:B--2---:R-:W-:Y:S05]  /*d440*/  @!P0 NANOSLEEP.SYNCS 0x989680 ;  /* 0x009896800000895d */ /* 0x004fea0003900000 */
[----:B------:R-:W2:Y:S02]  /*d450*/  @!P0 SYNCS.PHASECHK.TRANS64 P0, [R3+URZ+0x12028], R4 ;  /* 0x01202804030085a7 */ /* 0x000ea4000800007f */
[----:B--2---:R-:W-:Y:S05]  /*d460*/  @!P0 BRA `(.L_x_88) ;  /* 0xfffffffc00f08947 */ /* 0x004fea000383ffff */
[----:B------:R-:W-:Y:S05]  /*d470*/  BRA `(.L_x_113) ;  /* 0xfffffff000447947 */ /* 0x000fea000383ffff */
.L_x_94:
[----:B-1----:R1:W2:Y:S02]  /*d480*/  SYNCS.PHASECHK.TRANS64.TRYWAIT P4, [R7+URZ+0x12028], R4 ;  /* 0x01202804070075a7 */ /* 0x0022a4000808017f */
[----:B--2---:R-:W-:Y:S05]  /*d490*/  @!P4 NANOSLEEP.SYNCS 0x989680 ;  /* 0x009896800000c95d */ /* 0x004fea0003900000 */
[----:B------:R-:W2:Y:S02]  /*d4a0*/  @!P4 SYNCS.PHASECHK.TRANS64 P4, [R7+URZ+0x12028], R4 ;  /* 0x012028040700c5a7 */ /* 0x000ea4000808007f */
[----:B--2---:R-:W-:Y:S05]  /*d4b0*/  @!P4 BRA `(.L_x_94) ;  /* 0xfffffffc00f0c947 */ /* 0x004fea000383ffff */
[----:B------:R-:W-:Y:S05]  /*d4c0*/  BRA `(.L_x_114) ;  /* 0xfffffff4002c7947 */ /* 0x000fea000383ffff */
.L_x_99:
[----:B-1----:R1:W2:Y:S02]  /*d4d0*/  SYNCS.PHASECHK.TRANS64.TRYWAIT P4, [R4+URZ+0x12028], R7 ;  /* 0x01202807040075a7 */ /* 0x0022a4000808017f */
[----:B--2---:R-:W-:Y:S05]  /*d4e0*/  @!P4 NANOSLEEP.SYNCS 0x989680 ;  /* 0x009896800000c95d */ /* 0x004fea0003900000 */
[----:B------:R-:W2:Y:S02]  /*d4f0*/  @!P4 SYNCS.PHASECHK.TRANS64 P4, [R4+URZ+0x12028], R7 ;  /* 0x012028070400c5a7 */ /* 0x000ea4000808007f */
[----:B--2---:R-:W-:Y:S05]  /*d500*/  @!P4 BRA `(.L_x_99) ;  /* 0xfffffffc00f0c947 */ /* 0x004fea000383ffff */
[----:B------:R-:W-:Y:S05]  /*d510*/  BRA `(.L_x_115) ;  /* 0xfffffff400ec7947 */ /* 0x000fea000383ffff */
        .weak           $__internal_0_$__cuda_sm20_rcp_rn_f32_slowpath
        .type           $__internal_0_$__cuda_sm20_rcp_rn_f32_slowpath,@function
        .size           $__internal_0_$__cuda_sm20_rcp_rn_f32_slowpath,(.L_x_121 - $__internal_0_$__cuda_sm20_rcp_rn_f32_slowpath)
$__internal_0_$__cuda_sm20_rcp_rn_f32_slowpath:
[----:B------:R-:W-:Y:S01]  /*d520*/  IMAD.SHL.U32 R0, R2, 0x2, RZ ;  /* 0x0000000202007824 */ /* 0x000fe200078e00ff */
[----:B------:R-:W-:Y:S04]  /*d530*/  BSSY B2, `(.L_x_116) ;  /* 0x0000030000027945 */ /* 0x000fe80003800000 */
[----:B------:R-:W-:-:S04]  /*d540*/  SHF.R.U32.HI R13, RZ, 0x18, R0 ;  /* 0x00000018ff0d7819 */ /* 0x000fc80000011600 */
[----:B------:R-:W-:-:S13]  /*d550*/  ISETP.NE.U32.AND P0, PT, R13, RZ, PT ;  /* 0x000000ff0d00720c */ /* 0x000fda0003f05070 */
[----:B------:R-:W-:Y:S05]  /*d560*/  @P0 BRA `(.L_x_117) ;  /* 0x0000000000280947 */ /* 0x000fea0003800000 */
[----:B------:R-:W-:-:S04]  /*d570*/  SHF.L.U32 R0, R2, 0x1, RZ ;  /* 0x0000000102007819 */ /* 0x000fc800000006ff */
[----:B------:R-:W-:-:S13]  /*d580*/  ISETP.NE.AND P0, PT, R0, RZ, PT ;  /* 0x000000ff0000720c */ /* 0x000fda0003f05270 */
[----:B------:R-:W-:Y:S01]  /*d590*/  @P0 FFMA R7, R2, 1.84467440737095516160e+19, RZ ;  /* 0x5f80000002070823 */ /* 0x000fe200000000ff */
[----:B------:R-:W-:Y:S08]  /*d5a0*/  @!P0 MUFU.RCP R3, R2 ;  /* 0x0000000200038308 */ /* 0x000ff00000001000 */
[----:B------:R-:W1:Y:S02]  /*d5b0*/  @P0 MUFU.RCP R0, R7 ;  /* 0x0000000700000308 */ /* 0x000e640000001000 */
[----:B-1----:R-:W-:-:S04]  /*d5c0*/  @P0 FFMA R12, R7, R0, -1 ;  /* 0xbf800000070c0423 */ /* 0x002fc80000000000 */
[----:B------:R-:W-:-:S04]  /*d5d0*/  @P0 FADD.FTZ R13, -R12, -RZ ;  /* 0x800000ff0c0d0221 */ /* 0x000fc80000010100 */
[----:B------:R-:W-:-:S04]  /*d5e0*/  @P0 FFMA R0, R0, R13, R0 ;  /* 0x0000000d00000223 */ /* 0x000fc80000000000 */
[----:B------:R-:W-:Y:S01]  /*d5f0*/  @P0 FFMA R3, R0, 1.84467440737095516160e+19, RZ ;  /* 0x5f80000000030823 */ /* 0x000fe200000000ff */
[----:B------:R-:W-:Y:S06]  /*d600*/  BRA `(.L_x_118) ;  /* 0x0000000000887947 */ /* 0x000fec0003800000 */
.L_x_117:
[----:B------:R-:W-:-:S05]  /*d610*/  VIADD R19, R13, 0xffffff03 ;  /* 0xffffff030d137836 */ /* 0x000fca0000000000 */
[----:B------:R-:W-:-:S13]  /*d620*/  ISETP.GT.U32.AND P0, PT, R19, 0x1, PT ;  /* 0x000000011300780c */ /* 0x000fda0003f04070 */
[----:B------:R-:W-:Y:S05]  /*d630*/  @P0 BRA `(.L_x_119) ;  /* 0x0000000000780947 */ /* 0x000fea0003800000 */
[----:B------:R-:W-:Y:S02]  /*d640*/  LOP3.LUT R0, R2, 0x7fffff, RZ, 0xc0, !PT ;  /* 0x007fffff02007812 */ /* 0x000fe400078ec0ff */
[----:B------:R-:W-:Y:S02]  /*d650*/  MOV R14, 0x3 ;  /* 0x00000003000e7802 */ /* 0x000fe40000000f00 */
[----:B------:R-:W-:Y:S02]  /*d660*/  LOP3.LUT R0, R0, 0x3f800000, RZ, 0xfc, !PT ;  /* 0x3f80000000007812 */ /* 0x000fe400078efcff */
[----:B------:R-:W-:Y:S02]  /*d670*/  SHF.L.U32 R14, R14, R19, RZ ;  /* 0x000000130e0e7219 */ /* 0x000fe400000006ff */
[----:B------:R-:W1:Y:S02]  /*d680*/  MUFU.RCP R3, R0 ;  /* 0x0000000000037308 */ /* 0x000e640000001000 */
[----:B-1----:R-:W-:-:S04]  /*d690*/  FFMA R7, R0, R3, -1 ;  /* 0xbf80000000077423 */ /* 0x002fc80000000003 */
[----:B------:R-:W-:-:S04]  /*d6a0*/  FADD.FTZ R12, -R7, -RZ ;  /* 0x800000ff070c7221 */ /* 0x000fc80000010100 */
[CCC-:B------:R-:W-:Y:S01]  /*d6b0*/  FFMA.RM R7, R3.reuse, R12.reuse, R3.reuse ;  /* 0x0000000c03077223 */ /* 0x1c0fe20000004003 */
[----:B------:R-:W-:-:S04]  /*d6c0*/  FFMA.RP R12, R3, R12, R3 ;  /* 0x0000000c030c7223 */ /* 0x000fc80000008003 */
[C---:B------:R-:W-:Y:S02]  /*d6d0*/  LOP3.LUT R3, R7.reuse, 0x7fffff, RZ, 0xc0, !PT ;  /* 0x007fffff07037812 */ /* 0x040fe400078ec0ff */
[----:B------:R-:W-:Y:S02]  /*d6e0*/  FSETP.NEU.FTZ.AND P0, PT, R7, R12, PT ;  /* 0x0000000c0700720b */ /* 0x000fe40003f1d000 */
[----:B------:R-:W-:Y:S02]  /*d6f0*/  LOP3.LUT R3, R3, 0x800000, RZ, 0xfc, !PT ;  /* 0x0080000003037812 */ /* 0x000fe400078efcff */
[----:B------:R-:W-:Y:S02]  /*d700*/  SEL R7, RZ, 0xffffffff, !P0 ;  /* 0xffffffffff077807 */ /* 0x000fe40004000000 */
[----:B------:R-:W-:-:S03]  /*d710*/  LOP3.LUT R14, R14, R3, RZ, 0xc0, !PT ;  /* 0x000000030e0e7212 */ /* 0x000fc600078ec0ff */
[----:B------:R-:W-:Y:S01]  /*d720*/  IMAD.MOV R0, RZ, RZ, -R7 ;  /* 0x000000ffff007224 */ /* 0x000fe200078e0a07 */
[----:B------:R-:W-:-:S04]  /*d730*/  SHF.R.U32.HI R14, RZ, R19, R14 ;  /* 0x00000013ff0e7219 */ /* 0x000fc8000001160e */
[----:B------:R-:W-:Y:S02]  /*d740*/  LOP3.LUT P1, RZ, R0, R19, R3, 0xf8, !PT ;  /* 0x0000001300ff7212 */ /* 0x000fe4000782f803 */
[C---:B------:R-:W-:Y:S02]  /*d750*/  LOP3.LUT P0, RZ, R14.reuse, 0x1, RZ, 0xc0, !PT ;  /* 0x000000010eff7812 */ /* 0x040fe4000780c0ff */
[----:B------:R-:W-:-:S04]  /*d760*/  LOP3.LUT P2, RZ, R14, 0x2, RZ, 0xc0, !PT ;  /* 0x000000020eff7812 */ /* 0x000fc8000784c0ff */
[----:B------:R-:W-:Y:S02]  /*d770*/  PLOP3.LUT P0, PT, P0, P1, P2, 0xe0, 0x0 ;  /* 0x000000000000781c */ /* 0x000fe40000703c20 */
[----:B------:R-:W-:Y:S02]  /*d780*/  LOP3.LUT P1, RZ, R2, 0x7fffff, RZ, 0xc0, !PT ;  /* 0x007fffff02ff7812 */ /* 0x000fe4000782c0ff */
[----:B------:R-:W-:-:S04]  /*d790*/  SEL R0, RZ, 0x1, !P0 ;  /* 0x00000001ff007807 */ /* 0x000fc80004000000 */
[----:B------:R-:W-:-:S04]  /*d7a0*/  IADD3 R0, -R0, RZ, RZ ;  /* 0x000000ff00007210 */ /* 0x000fc80007ffe1ff */
[----:B------:R-:W-:Y:S01]  /*d7b0*/  ISETP.GE.AND P0, PT, R0, RZ, PT ;  /* 0x000000ff0000720c */ /* 0x000fe20003f06270 */
[----:B------:R-:W-:-:S05]  /*d7c0*/  VIADD R0, R13, 0xffffff04 ;  /* 0xffffff040d007836 */ /* 0x000fca0000000000 */
[----:B------:R-:W-:-:S07]  /*d7d0*/  SHF.R.U32.HI R3, RZ, R0, R3 ;  /* 0x00000000ff037219 */ /* 0x000fce0000011603 */
[----:B------:R-:W-:-:S05]  /*d7e0*/  @!P0 IADD3 R3, R3, 0x1, RZ ;  /* 0x0000000103038810 */ /* 0x000fca0007ffe0ff */
[----:B------:R-:W-:-:S05]  /*d7f0*/  @!P1 IMAD.SHL.U32 R3, R3, 0x2, RZ ;  /* 0x0000000203039824 */ /* 0x000fca00078e00ff */
[----:B------:R-:W-:Y:S01]  /*d800*/  LOP3.LUT R3, R3, 0x80000000, R2, 0xf8, !PT ;  /* 0x8000000003037812 */ /* 0x000fe200078ef802 */
[----:B------:R-:W-:Y:S06]  /*d810*/  BRA `(.L_x_118) ;  /* 0x0000000000047947 */ /* 0x000fec0003800000 */
.L_x_119:
[----:B------:R1:W2:Y:S02]  /*d820*/  MUFU.RCP R3, R2 ;  /* 0x0000000200037308 */ /* 0x0002a40000001000 */
.L_x_118:
[----:B------:R-:W-:Y:S05]  /*d830*/  BSYNC B2 ;  /* 0x0000000000027941 */ /* 0x000fea0003800000 */
.L_x_116:
[----:B--2---:R-:W-:Y:S01]  /*d840*/  MOV R0, R3 ;  /* 0x0000000300007202 */ /* 0x004fe20000000f00 */
[----:B-1----:R-:W-:Y:S01]  /*d850*/  IMAD.MOV.U32 R2, RZ, RZ, R15 ;  /* 0x000000ffff027224 */ /* 0x002fe200078e000f */
[----:B------:R-:W-:-:S04]  /*d860*/  MOV R3, 0x0 ;  /* 0x0000000000037802 */ /* 0x000fc80000000f00 */
[----:B------:R-:W-:Y:S05]  /*d870*/  RET.REL.NODEC R2 `(_ZN7cutlass13device_kernelINS_4fmha6kernel28FmhaKernelTmaWarpSpecializedINS1_10collective30FmhaMainloopTmaWarpSpecializedINS_10bfloat16_tEffN4cute5tupleIJNS7_1CILi128EEESA_NS9_ILi48EEEEEENS8_IJiNS9_ILi1EEENS8_IJiiEEEEEESF_SF_NS4_12CausalFusionEJEEENS4_15FmhaFwdEpilogueIS6_fNS8_IJNS9_ILi64EEESB_SA_EEEEENS2_23IndividualTileSchedulerEJEEEEEvNT_6ParamsE) ;  /* 0xffffff2402e07950 */ /* 0x000fea0003c3ffff */
.L_x_120:
[----:B------:R-:W-:-:S00]  /*d880*/  BRA `(.L_x_120) ;  /* 0xfffffffc00fc7947 */ /* 0x000fc0000383ffff */
[----:B------:R-:W-:-:S00]  /*d890*/  NOP ;  /* 0x0000000000007918 */ /* 0x000fc00000000000 */
        /* <DEDUP_REMOVED lines=14> */
.L_x_121:


//--------------------- .nv.global.init           --------------------------
	.section	.nv.global.init,"aw",@progbits
.nv.global.init:
	.type		$str$24,@object
	.size		$str$24,($str$25 - $str$24)
$str$24:
        /*0000*/ 	.byte	0x28, 0x61, 0x64, 0x64, 0x72, 0x65, 0x73, 0x73, 0x20, 0x26, 0x20, 0x6d, 0x61, 0x73, 0x6b, 0x29
        /*0010*/ 	.byte	0x20, 0x3d, 0x3d, 0x20, 0x30, 0x00
	.type		$str$25,@object
	.size		$str$25,(__unnamed_1 - $str$25)
$str$25:
        /*0016*/ 	.byte	0x2f, 0x74, 0x6d, 0x70, 0x2f, 0x63, 0x75, 0x74, 0x6c, 0x61, 0x73, 0x73, 0x5f, 0x73, 0x77, 0x65
        /*0026*/ 	.byte	0x65, 0x70, 0x5f, 0x73, 0x72, 0x63, 0x2f, 0x69, 0x6e, 0x63, 0x6c, 0x75, 0x64, 0x65, 0x2f, 0x63
        /*0036*/ 	.byte	0x75, 0x74, 0x65, 0x2f, 0x70, 0x6f, 0x69, 0x6e, 0x74, 0x65, 0x72, 0x5f, 0x66, 0x6c, 0x61, 0x67
        /*0046*/ 	.byte	0x67, 0x65, 0x64, 0x2e, 0x68, 0x70, 0x70, 0x00
	.type		__unnamed_1,@object
	.size		__unnamed_1,(__unnamed_2 - __unnamed_1)
__unnamed_1:
        /*004e*/ 	.byte	0x61, 0x75, 0x74, 0x6f, 0x20, 0x63, 0x75, 0x74, 0x65, 0x3a, 0x3a, 0x61, 0x73, 0x5f, 0x70, 0x6f
        /* <DEDUP_REMOVED lines=27> */
        /*020e*/ 	.byte	0x31, 0x30, 0x32, 0x34, 0x3e, 0x3e, 0x3e, 0x3e, 0x3e, 0x5d, 0x00
	.type		__unnamed_2,@object
	.size		__unnamed_2,(.L_1 - __unnamed_2)
__unnamed_2:
        /* <DEDUP_REMOVED lines=29> */
.L_1:


//--------------------- .nv.shared._ZN7cutlass13device_kernelINS_4fmha6kernel28FmhaKernelTmaWarpSpecializedINS1_10collective30FmhaMainloopTmaWarpSpecializedINS_10bfloat16_tEffN4cute5tupleIJNS7_1CILi128EEESA_NS9_ILi48EEEEEENS8_IJiNS9_ILi1EEENS8_IJiiEEEEEESF_SF_NS4_12CausalFusionEJEEENS4_15FmhaFwdEpilogueIS6_fNS8_IJNS9_ILi64EEESB_SA_EEEEENS2_23IndividualTileSchedulerEJEEEEEvNT_6ParamsE --------------------------
	.section	.nv.shared._ZN7cutlass13device_kernelINS_4fmha6kernel28FmhaKernelTmaWarpSpecializedINS1_10collective30FmhaMainloopTmaWarpSpecializedINS_10bfloat16_tEffN4cute5tupleIJNS7_1CILi128EEESA_NS9_ILi48EEEEEENS8_IJiNS9_ILi1EEENS8_IJiiEEEEEESF_SF_NS4_12CausalFusionEJEEENS4_15FmhaFwdEpilogueIS6_fNS8_IJNS9_ILi64EEESB_SA_EEEEENS2_23IndividualTileSchedulerEJEEEEEvNT_6ParamsE,"aw",@nobits
	.sectionflags	@""
	.align	16
	.zero		1024


//--------------------- .nv.shared.reserved.0     --------------------------
	.section	.nv.shared.reserved.0,"aw",@nobits
	.weak		__nv_reservedSMEM_offset_0_alias
	.size		__nv_reservedSMEM_offset_0_alias, 0, 0
	.other		__nv_reservedSMEM_offset_0_alias,@"STO_CUDA_RESERVED_SHARED STV_DEFAULT"
__nv_reservedSMEM_offset_0_alias:
	.zero		0


//--------------------- .nv.global                --------------------------
	.section	.nv.global,"aw",@nobits
.nv.global:
	.type		_ZN39_INTERNAL_8861c882_4_k_cu_48461371_29444cute1_E,@object
	.size		_ZN39_INTERNAL_8861c882_4_k_cu_48461371_29444cute1_E,(_ZN39_INTERNAL_8861c882_4_k_cu_48461371_29444cuda3std3__45__cpo6cbeginE - _ZN39_INTERNAL_8861c882_4_k_cu_48461371_29444cute1_E)
_ZN39_INTERNAL_8861c882_4_k_cu_48461371_29444cute1_E:
	.zero		1
	.type		_ZN39_INTERNAL_8861c882_4_k_cu_48461371_29444cuda3std3__45__cpo6cbeginE,@object
	.size		_ZN39_INTERNAL_8861c882_4_k_cu_48461371_29444cuda3std3__45__cpo6cbeginE,(_ZN39_INTERNAL_8861c882_4_k_cu_48461371_29444cuda3std3__48in_placeE - _ZN39_INTERNAL_8861c882_4_k_cu_48461371_29444cuda3std3__45__cpo6cbeginE)
_ZN39_INTERNAL_8861c882_4_k_cu_48461371_29444cuda3std3__45__cpo6cbeginE:
	.zero		1
	.type		_ZN39_INTERNAL_8861c882_4_k_cu_48461371_29444cuda3std3__48in_placeE,@object
	.size		_ZN39_INTERNAL_8861c882_4_k_cu_48461371_29444cuda3std3__48in_placeE,(_ZN39_INTERNAL_8861c882_4_k_cu_48461371_29444cuda3std6ranges3__45__cpo9iter_moveE - _ZN39_INTERNAL_8861c882_4_k_cu_48461371_29444cuda3std3__48in_placeE)
_ZN39_INTERNAL_8861c882_4_k_cu_48461371_29444cuda3std3__48in_placeE:
	.zero		1
	.type		_ZN39_INTERNAL_8861c882_4_k_cu_48461371_29444cuda3std6ranges3__45__cpo9iter_moveE,@object
	.size		_ZN39_INTERNAL_8861c882_4_k_cu_48461371_29444cuda3std6ranges3__45__cpo9iter_moveE,(_ZN39_INTERNAL_8861c882_4_k_cu_48461371_29444cuda3std3__45__cpo5beginE - _ZN39_INTERNAL_8861c882_4_k_cu_48461371_29444cuda3std6ranges3__45__cpo9iter_moveE)
_ZN39_INTERNAL_8861c882_4_k_cu_48461371_29444cuda3std6ranges3__45__cpo9iter_moveE:
	.zero		1
	.type		_ZN39_INTERNAL_8861c882_4_k_cu_48461371_29444cuda3std3__45__cpo5beginE,@object
	.size		_ZN39_INTERNAL_8861c882_4_k_cu_48461371_29444cuda3std3__45__cpo5beginE,(_ZN39_INTERNAL_8861c882_4_k_cu_48461371_29444cuda3std3__441_GLOBAL__N__8861c882_4_k_cu_48461371_29446ignoreE - _ZN39_INTERNAL_8861c882_4_k_cu_48461371_29444cuda3std3__45__cpo5beginE)
_ZN39_INTERNAL_8861c882_4_k_cu_48461371_29444cuda3std3__45__cpo5beginE:
	.zero		1
	.type		_ZN39_INTERNAL_8861c882_4_k_cu_48461371_29444cuda3std3__441_GLOBAL__N__8861c882_4_k_cu_48461371_29446ignoreE,@object
	.size		_ZN39_INTERNAL_8861c882_4_k_cu_48461371_29444cuda3std3__441_GLOBAL__N__8861c882_4_k_cu_48461371_29446ignoreE,(_ZN39_INTERNAL_8861c882_4_k_cu_48461371_29444cute7productE - _ZN39_INTERNAL_8861c882_4_k_cu_48461371_29444cuda3std3__441_GLOBAL__N__8861c882_4_k_cu_48461371_29446ignoreE)
_ZN39_INTERNAL_8861c882_4_k_cu_48461371_29444cuda3std3__441_GLOBAL__N__8861c882_4_k_cu_48461371_29446ignoreE:
	.zero		1
	.type		_ZN39_INTERNAL_8861c882_4_k_cu_48461371_29444cute7productE,@object
	.size		_ZN39_INTERNAL_8861c882_4_k_cu_48461371_29444cute7productE,(_ZN39_INTERNAL_8861c882_4_k_cu_48461371_29444cuda3std3__45__cpo3endE - _ZN39_INTERNAL_8861c882_4_k_cu_48461371_29444cute7productE)
_ZN39_INTERNAL_8861c882_4_k_cu_48461371_29444cute7productE:
	.zero		1
	.type		_ZN39_INTERNAL_8861c882_4_k_cu_48461371_29444cuda3std3__45__cpo3endE,@object
	.size		_ZN39_INTERNAL_8861c882_4_k_cu_48461371_29444cuda3std3__45__cpo3endE,(_ZN39_INTERNAL_8861c882_4_k_cu_48461371_29444cuda3std3__419piecewise_constructE - _ZN39_INTERNAL_8861c882_4_k_cu_48461371_29444cuda3std3__45__cpo3endE)
_ZN39_INTERNAL_8861c882_4_k_cu_48461371_29444cuda3std3__45__cpo3endE:
	.zero		1
	.type		_ZN39_INTERNAL_8861c882_4_k_cu_48461371_29444cuda3std3__419piecewise_constructE,@object
	.size		_ZN39_INTERNAL_8861c882_4_k_cu_48461371_29444cuda3std3__419piecewise_constructE,(_ZN39_INTERNAL_8861c882_4_k_cu_48461371_29444cuda3std3__45__cpo4cendE - _ZN39_INTERNAL_8861c882_4_k_cu_48461371_29444cuda3std3__419piecewise_constructE)
_ZN39_INTERNAL_8861c882_4_k_cu_48461371_29444cuda3std3__419piecewise_constructE:
	.zero		1
	.type		_ZN39_INTERNAL_8861c882_4_k_cu_48461371_29444cuda3std3__45__cpo4cendE,@object
	.size		_ZN39_INTERNAL_8861c882_4_k_cu_48461371_29444cuda3std3__45__cpo4cendE,(_ZN39_INTERNAL_8861c882_4_k_cu_48461371_29444cuda3std6ranges3__45__cpo4swapE - _ZN39_INTERNAL_8861c882_4_k_cu_48461371_29444cuda3std3__45__cpo4cendE)
_ZN39_INTERNAL_8861c882_4_k_cu_48461371_29444cuda3std3__45__cpo4cendE:
	.zero		1
	.type		_ZN39_INTERNAL_8861c882_4_k_cu_48461371_29444cuda3std6ranges3__45__cpo4swapE,@object
	.size		_ZN39_INTERNAL_8861c882_4_k_cu_48461371_29444cuda3std6ranges3__45__cpo4swapE,(.L_9 - _ZN39_INTERNAL_8861c882_4_k_cu_48461371_29444cuda3std6ranges3__45__cpo4swapE)
_ZN39_INTERNAL_8861c882_4_k_cu_48461371_29444cuda3std6ranges3__45__cpo4swapE:
	.zero		1
.L_9:


//--------------------- .nv.constant0._ZN7cutlass13device_kernelINS_4fmha6kernel28FmhaKernelTmaWarpSpecializedINS1_10collective30FmhaMainloopTmaWarpSpecializedINS_10bfloat16_tEffN4cute5tupleIJNS7_1CILi128EEESA_NS9_ILi48EEEEEENS8_IJiNS9_ILi1EEENS8_IJiiEEEEEESF_SF_NS4_12CausalFusionEJEEENS4_15FmhaFwdEpilogueIS6_fNS8_IJNS9_ILi64EEESB_SA_EEEEENS2_23IndividualTileSchedulerEJEEEEEvNT_6ParamsE --------------------------
	.section	.nv.constant0._ZN7cutlass13device_kernelINS_4fmha6kernel28FmhaKernelTmaWarpSpecializedINS1_10collective30FmhaMainloopTmaWarpSpecializedINS_10bfloat16_tEffN4cute5tupleIJNS7_1CILi128EEESA_NS9_ILi48EEEEEENS8_IJiNS9_ILi1EEENS8_IJiiEEEEEESF_SF_NS4_12CausalFusionEJEEENS4_15FmhaFwdEpilogueIS6_fNS8_IJNS9_ILi64EEESB_SA_EEEEENS2_23IndividualTileSchedulerEJEEEEEvNT_6ParamsE,"a",@progbits
	.sectionflags	@""
	.align	4
.nv.constant0._ZN7cutlass13device_kernelINS_4fmha6kernel28FmhaKernelTmaWarpSpecializedINS1_10collective30FmhaMainloopTmaWarpSpecializedINS_10bfloat16_tEffN4cute5tupleIJNS7_1CILi128EEESA_NS9_ILi48EEEEEENS8_IJiNS9_ILi1EEENS8_IJiiEEEEEESF_SF_NS4_12CausalFusionEJEEENS4_15FmhaFwdEpilogueIS6_fNS8_IJNS9_ILi64EEESB_SA_EEEEENS2_23IndividualTileSchedulerEJEEEEEvNT_6ParamsE:
	.zero		2688


//--------------------- SYMBOLS --------------------------

	.type		.nv.reservedSmem.offset0,@object
	.size		.nv.reservedSmem.offset0,0x4
	.type		__assertfail,@function
